//
// Generated by NVIDIA NVVM Compiler
//
// Compiler Build ID: CL-36424714
// Cuda compilation tools, release 13.0, V13.0.88
// Based on NVVM 20.0.0
//

.version 9.0
.target sm_100
.address_size 64

	// .globl	_Z20copy3d_simple_kernelPKfPfiii
// _ZZ25transpose2d_shm_kernel_v1PKfPfiiE6buffer has been demoted
// _ZZ25transpose2d_shm_kernel_v2PKfPfiiE6buffer has been demoted
// _ZZ30transpose2d_shm_bank_kernel_v1PKfPfiiE6buffer has been demoted
// _ZZ30transpose2d_shm_bank_kernel_v2PKfPfiiE6buffer has been demoted
// _ZZ27transpose3d_shm_kerneltmpltILi0ELi1ELi2EEvPKfPfiiiE6buffer has been demoted
// _ZZ27transpose3d_shm_kerneltmpltILi0ELi2ELi1EEvPKfPfiiiE6buffer has been demoted
// _ZZ27transpose3d_shm_kerneltmpltILi1ELi0ELi2EEvPKfPfiiiE6buffer has been demoted
// _ZZ27transpose3d_shm_kerneltmpltILi1ELi2ELi0EEvPKfPfiiiE6buffer has been demoted
// _ZZ27transpose3d_shm_kerneltmpltILi2ELi0ELi1EEvPKfPfiiiE6buffer has been demoted
// _ZZ27transpose3d_shm_kerneltmpltILi2ELi1ELi0EEvPKfPfiiiE6buffer has been demoted
// _ZZ32transpose3d_shm_bank_kerneltmpltILi0ELi1ELi2ELi8ELi8ELi8EEvPKfPfiiiE6buffer has been demoted
// _ZZ32transpose3d_shm_bank_kerneltmpltILi0ELi2ELi1ELi8ELi8ELi12EEvPKfPfiiiE6buffer has been demoted
// _ZZ32transpose3d_shm_bank_kerneltmpltILi1ELi0ELi2ELi8ELi9ELi8EEvPKfPfiiiE6buffer has been demoted
// _ZZ32transpose3d_shm_bank_kerneltmpltILi1ELi2ELi0ELi8ELi10ELi10EEvPKfPfiiiE6buffer has been demoted
// _ZZ32transpose3d_shm_bank_kerneltmpltILi2ELi0ELi1ELi8ELi8ELi9EEvPKfPfiiiE6buffer has been demoted
// _ZZ32transpose3d_shm_bank_kerneltmpltILi2ELi1ELi0ELi8ELi12ELi9EEvPKfPfiiiE6buffer has been demoted

.visible .entry _Z20copy3d_simple_kernelPKfPfiii(
	.param .u64 .ptr .align 1 _Z20copy3d_simple_kernelPKfPfiii_param_0,
	.param .u64 .ptr .align 1 _Z20copy3d_simple_kernelPKfPfiii_param_1,
	.param .u32 _Z20copy3d_simple_kernelPKfPfiii_param_2,
	.param .u32 _Z20copy3d_simple_kernelPKfPfiii_param_3,
	.param .u32 _Z20copy3d_simple_kernelPKfPfiii_param_4
)
{
	.reg .pred 	%p<6>;
	.reg .b32 	%r<20>;
	.reg .b32 	%f<2>;
	.reg .b64 	%rd<8>;

	ld.param.u64 	%rd1, [_Z20copy3d_simple_kernelPKfPfiii_param_0];
	ld.param.u64 	%rd2, [_Z20copy3d_simple_kernelPKfPfiii_param_1];
	ld.param.u32 	%r2, [_Z20copy3d_simple_kernelPKfPfiii_param_2];
	ld.param.u32 	%r3, [_Z20copy3d_simple_kernelPKfPfiii_param_3];
	ld.param.u32 	%r5, [_Z20copy3d_simple_kernelPKfPfiii_param_4];
	mov.u32 	%r6, %ctaid.x;
	mov.u32 	%r7, %ntid.x;
	mov.u32 	%r8, %tid.x;
	mad.lo.s32 	%r9, %r6, %r7, %r8;
	mov.u32 	%r10, %ctaid.y;
	mov.u32 	%r11, %ntid.y;
	mov.u32 	%r12, %tid.y;
	mad.lo.s32 	%r13, %r10, %r11, %r12;
	mov.u32 	%r15, %ctaid.z;
	mov.u32 	%r16, %ntid.z;
	mov.u32 	%r17, %tid.z;
	mad.lo.s32 	%r18, %r15, %r16, %r17;
	mad.lo.s32 	%r19, %r3, %r18, %r13;
	mad.lo.s32 	%r1, %r19, %r5, %r9;
	setp.ge.s32 	%p1, %r18, %r2;
	setp.ge.s32 	%p2, %r13, %r3;
	or.pred  	%p3, %p1, %p2;
	setp.ge.s32 	%p4, %r9, %r5;
	or.pred  	%p5, %p3, %p4;
	@%p5 bra 	$L__BB0_2;
	cvta.to.global.u64 	%rd3, %rd1;
	cvta.to.global.u64 	%rd4, %rd2;
	mul.wide.s32 	%rd5, %r1, 4;
	add.s64 	%rd6, %rd3, %rd5;
	ld.global.f32 	%f1, [%rd6];
	add.s64 	%rd7, %rd4, %rd5;
	st.global.f32 	[%rd7], %f1;
$L__BB0_2:
	ret;

}
	// .globl	_Z20copy2d_simple_kernelPKfPfii
.visible .entry _Z20copy2d_simple_kernelPKfPfii(
	.param .u64 .ptr .align 1 _Z20copy2d_simple_kernelPKfPfii_param_0,
	.param .u64 .ptr .align 1 _Z20copy2d_simple_kernelPKfPfii_param_1,
	.param .u32 _Z20copy2d_simple_kernelPKfPfii_param_2,
	.param .u32 _Z20copy2d_simple_kernelPKfPfii_param_3
)
{
	.reg .pred 	%p<4>;
	.reg .b32 	%r<12>;
	.reg .b32 	%f<2>;
	.reg .b64 	%rd<8>;

	ld.param.u64 	%rd1, [_Z20copy2d_simple_kernelPKfPfii_param_0];
	ld.param.u64 	%rd2, [_Z20copy2d_simple_kernelPKfPfii_param_1];
	ld.param.u32 	%r2, [_Z20copy2d_simple_kernelPKfPfii_param_2];
	ld.param.u32 	%r3, [_Z20copy2d_simple_kernelPKfPfii_param_3];
	mov.u32 	%r4, %ctaid.x;
	mov.u32 	%r5, %ntid.x;
	mov.u32 	%r6, %tid.x;
	mad.lo.s32 	%r7, %r4, %r5, %r6;
	mov.u32 	%r8, %ctaid.y;
	mov.u32 	%r9, %ntid.y;
	mov.u32 	%r10, %tid.y;
	mad.lo.s32 	%r11, %r8, %r9, %r10;
	mad.lo.s32 	%r1, %r3, %r11, %r7;
	setp.ge.s32 	%p1, %r11, %r2;
	setp.ge.s32 	%p2, %r7, %r3;
	or.pred  	%p3, %p1, %p2;
	@%p3 bra 	$L__BB1_2;
	cvta.to.global.u64 	%rd3, %rd1;
	cvta.to.global.u64 	%rd4, %rd2;
	mul.wide.s32 	%rd5, %r1, 4;
	add.s64 	%rd6, %rd3, %rd5;
	ld.global.f32 	%f1, [%rd6];
	add.s64 	%rd7, %rd4, %rd5;
	st.global.f32 	[%rd7], %f1;
$L__BB1_2:
	ret;

}
	// .globl	_Z30transpose3d_simple_kerneltmpltILi0ELi1ELi2EEvPKfPfiii
.visible .entry _Z30transpose3d_simple_kerneltmpltILi0ELi1ELi2EEvPKfPfiii(
	.param .u64 .ptr .align 1 _Z30transpose3d_simple_kerneltmpltILi0ELi1ELi2EEvPKfPfiii_param_0,
	.param .u64 .ptr .align 1 _Z30transpose3d_simple_kerneltmpltILi0ELi1ELi2EEvPKfPfiii_param_1,
	.param .u32 _Z30transpose3d_simple_kerneltmpltILi0ELi1ELi2EEvPKfPfiii_param_2,
	.param .u32 _Z30transpose3d_simple_kerneltmpltILi0ELi1ELi2EEvPKfPfiii_param_3,
	.param .u32 _Z30transpose3d_simple_kerneltmpltILi0ELi1ELi2EEvPKfPfiii_param_4
)
{
	.reg .pred 	%p<6>;
	.reg .b32 	%r<20>;
	.reg .b32 	%f<2>;
	.reg .b64 	%rd<8>;

	ld.param.u64 	%rd1, [_Z30transpose3d_simple_kerneltmpltILi0ELi1ELi2EEvPKfPfiii_param_0];
	ld.param.u64 	%rd2, [_Z30transpose3d_simple_kerneltmpltILi0ELi1ELi2EEvPKfPfiii_param_1];
	ld.param.u32 	%r2, [_Z30transpose3d_simple_kerneltmpltILi0ELi1ELi2EEvPKfPfiii_param_2];
	ld.param.u32 	%r3, [_Z30transpose3d_simple_kerneltmpltILi0ELi1ELi2EEvPKfPfiii_param_3];
	ld.param.u32 	%r5, [_Z30transpose3d_simple_kerneltmpltILi0ELi1ELi2EEvPKfPfiii_param_4];
	mov.u32 	%r6, %ctaid.z;
	mov.u32 	%r7, %ntid.z;
	mov.u32 	%r8, %tid.z;
	mad.lo.s32 	%r9, %r6, %r7, %r8;
	mov.u32 	%r10, %ctaid.y;
	mov.u32 	%r11, %ntid.y;
	mov.u32 	%r12, %tid.y;
	mad.lo.s32 	%r13, %r10, %r11, %r12;
	mov.u32 	%r15, %ctaid.x;
	mov.u32 	%r16, %ntid.x;
	mov.u32 	%r17, %tid.x;
	mad.lo.s32 	%r18, %r15, %r16, %r17;
	mad.lo.s32 	%r19, %r3, %r9, %r13;
	mad.lo.s32 	%r1, %r19, %r5, %r18;
	setp.ge.s32 	%p1, %r9, %r2;
	setp.ge.s32 	%p2, %r13, %r3;
	or.pred  	%p3, %p1, %p2;
	setp.ge.s32 	%p4, %r18, %r5;
	or.pred  	%p5, %p3, %p4;
	@%p5 bra 	$L__BB2_2;
	cvta.to.global.u64 	%rd3, %rd1;
	cvta.to.global.u64 	%rd4, %rd2;
	mul.wide.s32 	%rd5, %r1, 4;
	add.s64 	%rd6, %rd3, %rd5;
	ld.global.f32 	%f1, [%rd6];
	add.s64 	%rd7, %rd4, %rd5;
	st.global.f32 	[%rd7], %f1;
$L__BB2_2:
	ret;

}
	// .globl	_Z30transpose3d_simple_kerneltmpltILi0ELi2ELi1EEvPKfPfiii
.visible .entry _Z30transpose3d_simple_kerneltmpltILi0ELi2ELi1EEvPKfPfiii(
	.param .u64 .ptr .align 1 _Z30transpose3d_simple_kerneltmpltILi0ELi2ELi1EEvPKfPfiii_param_0,
	.param .u64 .ptr .align 1 _Z30transpose3d_simple_kerneltmpltILi0ELi2ELi1EEvPKfPfiii_param_1,
	.param .u32 _Z30transpose3d_simple_kerneltmpltILi0ELi2ELi1EEvPKfPfiii_param_2,
	.param .u32 _Z30transpose3d_simple_kerneltmpltILi0ELi2ELi1EEvPKfPfiii_param_3,
	.param .u32 _Z30transpose3d_simple_kerneltmpltILi0ELi2ELi1EEvPKfPfiii_param_4
)
{
	.reg .pred 	%p<6>;
	.reg .b32 	%r<22>;
	.reg .b32 	%f<2>;
	.reg .b64 	%rd<9>;

	ld.param.u64 	%rd1, [_Z30transpose3d_simple_kerneltmpltILi0ELi2ELi1EEvPKfPfiii_param_0];
	ld.param.u64 	%rd2, [_Z30transpose3d_simple_kerneltmpltILi0ELi2ELi1EEvPKfPfiii_param_1];
	ld.param.u32 	%r3, [_Z30transpose3d_simple_kerneltmpltILi0ELi2ELi1EEvPKfPfiii_param_2];
	ld.param.u32 	%r4, [_Z30transpose3d_simple_kerneltmpltILi0ELi2ELi1EEvPKfPfiii_param_3];
	ld.param.u32 	%r6, [_Z30transpose3d_simple_kerneltmpltILi0ELi2ELi1EEvPKfPfiii_param_4];
	mov.u32 	%r7, %ctaid.z;
	mov.u32 	%r8, %ntid.z;
	mov.u32 	%r9, %tid.z;
	mad.lo.s32 	%r10, %r7, %r8, %r9;
	mov.u32 	%r11, %ctaid.y;
	mov.u32 	%r12, %ntid.y;
	mov.u32 	%r13, %tid.y;
	mad.lo.s32 	%r14, %r11, %r12, %r13;
	mov.u32 	%r16, %ctaid.x;
	mov.u32 	%r17, %ntid.x;
	mov.u32 	%r18, %tid.x;
	mad.lo.s32 	%r19, %r16, %r17, %r18;
	mad.lo.s32 	%r20, %r4, %r10, %r14;
	mad.lo.s32 	%r1, %r20, %r6, %r19;
	mad.lo.s32 	%r21, %r6, %r10, %r19;
	mad.lo.s32 	%r2, %r21, %r4, %r14;
	setp.ge.s32 	%p1, %r10, %r3;
	setp.ge.s32 	%p2, %r14, %r4;
	or.pred  	%p3, %p1, %p2;
	setp.ge.s32 	%p4, %r19, %r6;
	or.pred  	%p5, %p3, %p4;
	@%p5 bra 	$L__BB3_2;
	cvta.to.global.u64 	%rd3, %rd1;
	cvta.to.global.u64 	%rd4, %rd2;
	mul.wide.s32 	%rd5, %r1, 4;
	add.s64 	%rd6, %rd3, %rd5;
	ld.global.f32 	%f1, [%rd6];
	mul.wide.s32 	%rd7, %r2, 4;
	add.s64 	%rd8, %rd4, %rd7;
	st.global.f32 	[%rd8], %f1;
$L__BB3_2:
	ret;

}
	// .globl	_Z30transpose3d_simple_kerneltmpltILi1ELi0ELi2EEvPKfPfiii
.visible .entry _Z30transpose3d_simple_kerneltmpltILi1ELi0ELi2EEvPKfPfiii(
	.param .u64 .ptr .align 1 _Z30transpose3d_simple_kerneltmpltILi1ELi0ELi2EEvPKfPfiii_param_0,
	.param .u64 .ptr .align 1 _Z30transpose3d_simple_kerneltmpltILi1ELi0ELi2EEvPKfPfiii_param_1,
	.param .u32 _Z30transpose3d_simple_kerneltmpltILi1ELi0ELi2EEvPKfPfiii_param_2,
	.param .u32 _Z30transpose3d_simple_kerneltmpltILi1ELi0ELi2EEvPKfPfiii_param_3,
	.param .u32 _Z30transpose3d_simple_kerneltmpltILi1ELi0ELi2EEvPKfPfiii_param_4
)
{
	.reg .pred 	%p<6>;
	.reg .b32 	%r<22>;
	.reg .b32 	%f<2>;
	.reg .b64 	%rd<9>;

	ld.param.u64 	%rd1, [_Z30transpose3d_simple_kerneltmpltILi1ELi0ELi2EEvPKfPfiii_param_0];
	ld.param.u64 	%rd2, [_Z30transpose3d_simple_kerneltmpltILi1ELi0ELi2EEvPKfPfiii_param_1];
	ld.param.u32 	%r3, [_Z30transpose3d_simple_kerneltmpltILi1ELi0ELi2EEvPKfPfiii_param_2];
	ld.param.u32 	%r4, [_Z30transpose3d_simple_kerneltmpltILi1ELi0ELi2EEvPKfPfiii_param_3];
	ld.param.u32 	%r6, [_Z30transpose3d_simple_kerneltmpltILi1ELi0ELi2EEvPKfPfiii_param_4];
	mov.u32 	%r7, %ctaid.z;
	mov.u32 	%r8, %ntid.z;
	mov.u32 	%r9, %tid.z;
	mad.lo.s32 	%r10, %r7, %r8, %r9;
	mov.u32 	%r11, %ctaid.y;
	mov.u32 	%r12, %ntid.y;
	mov.u32 	%r13, %tid.y;
	mad.lo.s32 	%r14, %r11, %r12, %r13;
	mov.u32 	%r16, %ctaid.x;
	mov.u32 	%r17, %ntid.x;
	mov.u32 	%r18, %tid.x;
	mad.lo.s32 	%r19, %r16, %r17, %r18;
	mad.lo.s32 	%r20, %r4, %r10, %r14;
	mad.lo.s32 	%r1, %r20, %r6, %r19;
	mad.lo.s32 	%r21, %r3, %r14, %r10;
	mad.lo.s32 	%r2, %r21, %r6, %r19;
	setp.ge.s32 	%p1, %r10, %r3;
	setp.ge.s32 	%p2, %r14, %r4;
	or.pred  	%p3, %p1, %p2;
	setp.ge.s32 	%p4, %r19, %r6;
	or.pred  	%p5, %p3, %p4;
	@%p5 bra 	$L__BB4_2;
	cvta.to.global.u64 	%rd3, %rd1;
	cvta.to.global.u64 	%rd4, %rd2;
	mul.wide.s32 	%rd5, %r1, 4;
	add.s64 	%rd6, %rd3, %rd5;
	ld.global.f32 	%f1, [%rd6];
	mul.wide.s32 	%rd7, %r2, 4;
	add.s64 	%rd8, %rd4, %rd7;
	st.global.f32 	[%rd8], %f1;
$L__BB4_2:
	ret;

}
	// .globl	_Z30transpose3d_simple_kerneltmpltILi1ELi2ELi0EEvPKfPfiii
.visible .entry _Z30transpose3d_simple_kerneltmpltILi1ELi2ELi0EEvPKfPfiii(
	.param .u64 .ptr .align 1 _Z30transpose3d_simple_kerneltmpltILi1ELi2ELi0EEvPKfPfiii_param_0,
	.param .u64 .ptr .align 1 _Z30transpose3d_simple_kerneltmpltILi1ELi2ELi0EEvPKfPfiii_param_1,
	.param .u32 _Z30transpose3d_simple_kerneltmpltILi1ELi2ELi0EEvPKfPfiii_param_2,
	.param .u32 _Z30transpose3d_simple_kerneltmpltILi1ELi2ELi0EEvPKfPfiii_param_3,
	.param .u32 _Z30transpose3d_simple_kerneltmpltILi1ELi2ELi0EEvPKfPfiii_param_4
)
{
	.reg .pred 	%p<6>;
	.reg .b32 	%r<22>;
	.reg .b32 	%f<2>;
	.reg .b64 	%rd<9>;

	ld.param.u64 	%rd1, [_Z30transpose3d_simple_kerneltmpltILi1ELi2ELi0EEvPKfPfiii_param_0];
	ld.param.u64 	%rd2, [_Z30transpose3d_simple_kerneltmpltILi1ELi2ELi0EEvPKfPfiii_param_1];
	ld.param.u32 	%r3, [_Z30transpose3d_simple_kerneltmpltILi1ELi2ELi0EEvPKfPfiii_param_2];
	ld.param.u32 	%r4, [_Z30transpose3d_simple_kerneltmpltILi1ELi2ELi0EEvPKfPfiii_param_3];
	ld.param.u32 	%r6, [_Z30transpose3d_simple_kerneltmpltILi1ELi2ELi0EEvPKfPfiii_param_4];
	mov.u32 	%r7, %ctaid.z;
	mov.u32 	%r8, %ntid.z;
	mov.u32 	%r9, %tid.z;
	mad.lo.s32 	%r10, %r7, %r8, %r9;
	mov.u32 	%r11, %ctaid.y;
	mov.u32 	%r12, %ntid.y;
	mov.u32 	%r13, %tid.y;
	mad.lo.s32 	%r14, %r11, %r12, %r13;
	mov.u32 	%r16, %ctaid.x;
	mov.u32 	%r17, %ntid.x;
	mov.u32 	%r18, %tid.x;
	mad.lo.s32 	%r19, %r16, %r17, %r18;
	mul.lo.s32 	%r20, %r4, %r10;
	mad.lo.s32 	%r21, %r6, %r14, %r19;
	mad.lo.s32 	%r1, %r20, %r6, %r21;
	mad.lo.s32 	%r2, %r21, %r3, %r10;
	setp.ge.s32 	%p1, %r10, %r3;
	setp.ge.s32 	%p2, %r14, %r4;
	or.pred  	%p3, %p1, %p2;
	setp.ge.s32 	%p4, %r19, %r6;
	or.pred  	%p5, %p3, %p4;
	@%p5 bra 	$L__BB5_2;
	cvta.to.global.u64 	%rd3, %rd1;
	cvta.to.global.u64 	%rd4, %rd2;
	mul.wide.s32 	%rd5, %r1, 4;
	add.s64 	%rd6, %rd3, %rd5;
	ld.global.f32 	%f1, [%rd6];
	mul.wide.s32 	%rd7, %r2, 4;
	add.s64 	%rd8, %rd4, %rd7;
	st.global.f32 	[%rd8], %f1;
$L__BB5_2:
	ret;

}
	// .globl	_Z30transpose3d_simple_kerneltmpltILi2ELi0ELi1EEvPKfPfiii
.visible .entry _Z30transpose3d_simple_kerneltmpltILi2ELi0ELi1EEvPKfPfiii(
	.param .u64 .ptr .align 1 _Z30transpose3d_simple_kerneltmpltILi2ELi0ELi1EEvPKfPfiii_param_0,
	.param .u64 .ptr .align 1 _Z30transpose3d_simple_kerneltmpltILi2ELi0ELi1EEvPKfPfiii_param_1,
	.param .u32 _Z30transpose3d_simple_kerneltmpltILi2ELi0ELi1EEvPKfPfiii_param_2,
	.param .u32 _Z30transpose3d_simple_kerneltmpltILi2ELi0ELi1EEvPKfPfiii_param_3,
	.param .u32 _Z30transpose3d_simple_kerneltmpltILi2ELi0ELi1EEvPKfPfiii_param_4
)
{
	.reg .pred 	%p<6>;
	.reg .b32 	%r<22>;
	.reg .b32 	%f<2>;
	.reg .b64 	%rd<9>;

	ld.param.u64 	%rd1, [_Z30transpose3d_simple_kerneltmpltILi2ELi0ELi1EEvPKfPfiii_param_0];
	ld.param.u64 	%rd2, [_Z30transpose3d_simple_kerneltmpltILi2ELi0ELi1EEvPKfPfiii_param_1];
	ld.param.u32 	%r3, [_Z30transpose3d_simple_kerneltmpltILi2ELi0ELi1EEvPKfPfiii_param_2];
	ld.param.u32 	%r4, [_Z30transpose3d_simple_kerneltmpltILi2ELi0ELi1EEvPKfPfiii_param_3];
	ld.param.u32 	%r6, [_Z30transpose3d_simple_kerneltmpltILi2ELi0ELi1EEvPKfPfiii_param_4];
	mov.u32 	%r7, %ctaid.z;
	mov.u32 	%r8, %ntid.z;
	mov.u32 	%r9, %tid.z;
	mad.lo.s32 	%r10, %r7, %r8, %r9;
	mov.u32 	%r11, %ctaid.y;
	mov.u32 	%r12, %ntid.y;
	mov.u32 	%r13, %tid.y;
	mad.lo.s32 	%r14, %r11, %r12, %r13;
	mov.u32 	%r16, %ctaid.x;
	mov.u32 	%r17, %ntid.x;
	mov.u32 	%r18, %tid.x;
	mad.lo.s32 	%r19, %r16, %r17, %r18;
	mad.lo.s32 	%r20, %r4, %r10, %r14;
	mad.lo.s32 	%r1, %r20, %r6, %r19;
	mul.lo.s32 	%r21, %r3, %r19;
	mad.lo.s32 	%r2, %r21, %r4, %r20;
	setp.ge.s32 	%p1, %r10, %r3;
	setp.ge.s32 	%p2, %r14, %r4;
	or.pred  	%p3, %p1, %p2;
	setp.ge.s32 	%p4, %r19, %r6;
	or.pred  	%p5, %p3, %p4;
	@%p5 bra 	$L__BB6_2;
	cvta.to.global.u64 	%rd3, %rd1;
	cvta.to.global.u64 	%rd4, %rd2;
	mul.wide.s32 	%rd5, %r1, 4;
	add.s64 	%rd6, %rd3, %rd5;
	ld.global.f32 	%f1, [%rd6];
	mul.wide.s32 	%rd7, %r2, 4;
	add.s64 	%rd8, %rd4, %rd7;
	st.global.f32 	[%rd8], %f1;
$L__BB6_2:
	ret;

}
	// .globl	_Z30transpose3d_simple_kerneltmpltILi2ELi1ELi0EEvPKfPfiii
.visible .entry _Z30transpose3d_simple_kerneltmpltILi2ELi1ELi0EEvPKfPfiii(
	.param .u64 .ptr .align 1 _Z30transpose3d_simple_kerneltmpltILi2ELi1ELi0EEvPKfPfiii_param_0,
	.param .u64 .ptr .align 1 _Z30transpose3d_simple_kerneltmpltILi2ELi1ELi0EEvPKfPfiii_param_1,
	.param .u32 _Z30transpose3d_simple_kerneltmpltILi2ELi1ELi0EEvPKfPfiii_param_2,
	.param .u32 _Z30transpose3d_simple_kerneltmpltILi2ELi1ELi0EEvPKfPfiii_param_3,
	.param .u32 _Z30transpose3d_simple_kerneltmpltILi2ELi1ELi0EEvPKfPfiii_param_4
)
{
	.reg .pred 	%p<6>;
	.reg .b32 	%r<22>;
	.reg .b32 	%f<2>;
	.reg .b64 	%rd<9>;

	ld.param.u64 	%rd1, [_Z30transpose3d_simple_kerneltmpltILi2ELi1ELi0EEvPKfPfiii_param_0];
	ld.param.u64 	%rd2, [_Z30transpose3d_simple_kerneltmpltILi2ELi1ELi0EEvPKfPfiii_param_1];
	ld.param.u32 	%r3, [_Z30transpose3d_simple_kerneltmpltILi2ELi1ELi0EEvPKfPfiii_param_2];
	ld.param.u32 	%r4, [_Z30transpose3d_simple_kerneltmpltILi2ELi1ELi0EEvPKfPfiii_param_3];
	ld.param.u32 	%r6, [_Z30transpose3d_simple_kerneltmpltILi2ELi1ELi0EEvPKfPfiii_param_4];
	mov.u32 	%r7, %ctaid.z;
	mov.u32 	%r8, %ntid.z;
	mov.u32 	%r9, %tid.z;
	mad.lo.s32 	%r10, %r7, %r8, %r9;
	mov.u32 	%r11, %ctaid.y;
	mov.u32 	%r12, %ntid.y;
	mov.u32 	%r13, %tid.y;
	mad.lo.s32 	%r14, %r11, %r12, %r13;
	mov.u32 	%r16, %ctaid.x;
	mov.u32 	%r17, %ntid.x;
	mov.u32 	%r18, %tid.x;
	mad.lo.s32 	%r19, %r16, %r17, %r18;
	mad.lo.s32 	%r20, %r4, %r10, %r14;
	mad.lo.s32 	%r1, %r20, %r6, %r19;
	mad.lo.s32 	%r21, %r4, %r19, %r14;
	mad.lo.s32 	%r2, %r21, %r3, %r10;
	setp.ge.s32 	%p1, %r10, %r3;
	setp.ge.s32 	%p2, %r14, %r4;
	or.pred  	%p3, %p1, %p2;
	setp.ge.s32 	%p4, %r19, %r6;
	or.pred  	%p5, %p3, %p4;
	@%p5 bra 	$L__BB7_2;
	cvta.to.global.u64 	%rd3, %rd1;
	cvta.to.global.u64 	%rd4, %rd2;
	mul.wide.s32 	%rd5, %r1, 4;
	add.s64 	%rd6, %rd3, %rd5;
	ld.global.f32 	%f1, [%rd6];
	mul.wide.s32 	%rd7, %r2, 4;
	add.s64 	%rd8, %rd4, %rd7;
	st.global.f32 	[%rd8], %f1;
$L__BB7_2:
	ret;

}
	// .globl	_Z25transpose2d_simple_kernelPKfPfii
.visible .entry _Z25transpose2d_simple_kernelPKfPfii(
	.param .u64 .ptr .align 1 _Z25transpose2d_simple_kernelPKfPfii_param_0,
	.param .u64 .ptr .align 1 _Z25transpose2d_simple_kernelPKfPfii_param_1,
	.param .u32 _Z25transpose2d_simple_kernelPKfPfii_param_2,
	.param .u32 _Z25transpose2d_simple_kernelPKfPfii_param_3
)
{
	.reg .pred 	%p<4>;
	.reg .b32 	%r<13>;
	.reg .b32 	%f<2>;
	.reg .b64 	%rd<9>;

	ld.param.u64 	%rd1, [_Z25transpose2d_simple_kernelPKfPfii_param_0];
	ld.param.u64 	%rd2, [_Z25transpose2d_simple_kernelPKfPfii_param_1];
	ld.param.u32 	%r3, [_Z25transpose2d_simple_kernelPKfPfii_param_2];
	ld.param.u32 	%r4, [_Z25transpose2d_simple_kernelPKfPfii_param_3];
	mov.u32 	%r5, %ctaid.x;
	mov.u32 	%r6, %ntid.x;
	mov.u32 	%r7, %tid.x;
	mad.lo.s32 	%r1, %r5, %r6, %r7;
	mov.u32 	%r8, %ctaid.y;
	mov.u32 	%r9, %ntid.y;
	mov.u32 	%r10, %tid.y;
	mad.lo.s32 	%r2, %r8, %r9, %r10;
	setp.ge.s32 	%p1, %r2, %r3;
	setp.ge.s32 	%p2, %r1, %r4;
	or.pred  	%p3, %p1, %p2;
	@%p3 bra 	$L__BB8_2;
	cvta.to.global.u64 	%rd3, %rd1;
	cvta.to.global.u64 	%rd4, %rd2;
	mad.lo.s32 	%r11, %r4, %r2, %r1;
	mul.wide.s32 	%rd5, %r11, 4;
	add.s64 	%rd6, %rd3, %rd5;
	ld.global.f32 	%f1, [%rd6];
	mad.lo.s32 	%r12, %r3, %r1, %r2;
	mul.wide.s32 	%rd7, %r12, 4;
	add.s64 	%rd8, %rd4, %rd7;
	st.global.f32 	[%rd8], %f1;
$L__BB8_2:
	ret;

}
	// .globl	_Z27transpose3d_shm_kerneltmpltILi0ELi1ELi2EEvPKfPfiii
.visible .entry _Z27transpose3d_shm_kerneltmpltILi0ELi1ELi2EEvPKfPfiii(
	.param .u64 .ptr .align 1 _Z27transpose3d_shm_kerneltmpltILi0ELi1ELi2EEvPKfPfiii_param_0,
	.param .u64 .ptr .align 1 _Z27transpose3d_shm_kerneltmpltILi0ELi1ELi2EEvPKfPfiii_param_1,
	.param .u32 _Z27transpose3d_shm_kerneltmpltILi0ELi1ELi2EEvPKfPfiii_param_2,
	.param .u32 _Z27transpose3d_shm_kerneltmpltILi0ELi1ELi2EEvPKfPfiii_param_3,
	.param .u32 _Z27transpose3d_shm_kerneltmpltILi0ELi1ELi2EEvPKfPfiii_param_4
)
{
	.reg .pred 	%p<8>;
	.reg .b32 	%r<29>;
	.reg .b32 	%f<3>;
	.reg .b64 	%rd<9>;
	// demoted variable
	.shared .align 4 .b8 _ZZ27transpose3d_shm_kerneltmpltILi0ELi1ELi2EEvPKfPfiiiE6buffer[2048];
	ld.param.u64 	%rd1, [_Z27transpose3d_shm_kerneltmpltILi0ELi1ELi2EEvPKfPfiii_param_0];
	ld.param.u64 	%rd2, [_Z27transpose3d_shm_kerneltmpltILi0ELi1ELi2EEvPKfPfiii_param_1];
	ld.param.u32 	%r7, [_Z27transpose3d_shm_kerneltmpltILi0ELi1ELi2EEvPKfPfiii_param_2];
	ld.param.u32 	%r8, [_Z27transpose3d_shm_kerneltmpltILi0ELi1ELi2EEvPKfPfiii_param_3];
	ld.param.u32 	%r6, [_Z27transpose3d_shm_kerneltmpltILi0ELi1ELi2EEvPKfPfiii_param_4];
	mov.u32 	%r9, %ctaid.x;
	shl.b32 	%r10, %r9, 3;
	mov.u32 	%r11, %tid.x;
	add.s32 	%r1, %r10, %r11;
	mov.u32 	%r12, %ctaid.y;
	shl.b32 	%r13, %r12, 3;
	mov.u32 	%r14, %tid.y;
	add.s32 	%r15, %r13, %r14;
	mov.u32 	%r16, %ctaid.z;
	shl.b32 	%r17, %r16, 3;
	mov.u32 	%r18, %tid.z;
	add.s32 	%r3, %r17, %r18;
	setp.lt.s32 	%p2, %r3, %r7;
	setp.lt.s32 	%p3, %r15, %r8;
	and.pred  	%p4, %p2, %p3;
	setp.lt.s32 	%p5, %r1, %r6;
	and.pred  	%p1, %p4, %p5;
	shl.b32 	%r19, %r18, 8;
	mov.u32 	%r20, _ZZ27transpose3d_shm_kerneltmpltILi0ELi1ELi2EEvPKfPfiiiE6buffer;
	add.s32 	%r21, %r20, %r19;
	shl.b32 	%r22, %r14, 5;
	add.s32 	%r23, %r21, %r22;
	shl.b32 	%r24, %r11, 2;
	add.s32 	%r4, %r23, %r24;
	not.pred 	%p6, %p1;
	@%p6 bra 	$L__BB9_2;
	cvta.to.global.u64 	%rd3, %rd1;
	mad.lo.s32 	%r25, %r8, %r3, %r15;
	mad.lo.s32 	%r26, %r25, %r6, %r1;
	mul.wide.s32 	%rd4, %r26, 4;
	add.s64 	%rd5, %rd3, %rd4;
	ld.global.f32 	%f1, [%rd5];
	st.shared.f32 	[%r4], %f1;
$L__BB9_2:
	bar.sync 	0;
	@%p6 bra 	$L__BB9_4;
	mad.lo.s32 	%r27, %r8, %r3, %r15;
	mad.lo.s32 	%r28, %r27, %r6, %r1;
	ld.shared.f32 	%f2, [%r4];
	cvta.to.global.u64 	%rd6, %rd2;
	mul.wide.s32 	%rd7, %r28, 4;
	add.s64 	%rd8, %rd6, %rd7;
	st.global.f32 	[%rd8], %f2;
$L__BB9_4:
	ret;

}
	// .globl	_Z27transpose3d_shm_kerneltmpltILi0ELi2ELi1EEvPKfPfiii
.visible .entry _Z27transpose3d_shm_kerneltmpltILi0ELi2ELi1EEvPKfPfiii(
	.param .u64 .ptr .align 1 _Z27transpose3d_shm_kerneltmpltILi0ELi2ELi1EEvPKfPfiii_param_0,
	.param .u64 .ptr .align 1 _Z27transpose3d_shm_kerneltmpltILi0ELi2ELi1EEvPKfPfiii_param_1,
	.param .u32 _Z27transpose3d_shm_kerneltmpltILi0ELi2ELi1EEvPKfPfiii_param_2,
	.param .u32 _Z27transpose3d_shm_kerneltmpltILi0ELi2ELi1EEvPKfPfiii_param_3,
	.param .u32 _Z27transpose3d_shm_kerneltmpltILi0ELi2ELi1EEvPKfPfiii_param_4
)
{
	.reg .pred 	%p<11>;
	.reg .b32 	%r<37>;
	.reg .b32 	%f<3>;
	.reg .b64 	%rd<9>;
	// demoted variable
	.shared .align 4 .b8 _ZZ27transpose3d_shm_kerneltmpltILi0ELi2ELi1EEvPKfPfiiiE6buffer[2048];
	ld.param.u64 	%rd1, [_Z27transpose3d_shm_kerneltmpltILi0ELi2ELi1EEvPKfPfiii_param_0];
	ld.param.u64 	%rd2, [_Z27transpose3d_shm_kerneltmpltILi0ELi2ELi1EEvPKfPfiii_param_1];
	ld.param.u32 	%r11, [_Z27transpose3d_shm_kerneltmpltILi0ELi2ELi1EEvPKfPfiii_param_2];
	ld.param.u32 	%r14, [_Z27transpose3d_shm_kerneltmpltILi0ELi2ELi1EEvPKfPfiii_param_3];
	ld.param.u32 	%r13, [_Z27transpose3d_shm_kerneltmpltILi0ELi2ELi1EEvPKfPfiii_param_4];
	mov.u32 	%r15, %ctaid.x;
	shl.b32 	%r1, %r15, 3;
	mov.u32 	%r2, %tid.x;
	add.s32 	%r3, %r1, %r2;
	mov.u32 	%r16, %ctaid.y;
	shl.b32 	%r4, %r16, 3;
	mov.u32 	%r5, %tid.y;
	add.s32 	%r17, %r4, %r5;
	mov.u32 	%r18, %ctaid.z;
	shl.b32 	%r19, %r18, 3;
	mov.u32 	%r20, %tid.z;
	add.s32 	%r7, %r19, %r20;
	setp.ge.s32 	%p1, %r7, %r11;
	setp.ge.s32 	%p2, %r17, %r14;
	or.pred  	%p3, %p1, %p2;
	setp.ge.s32 	%p4, %r3, %r13;
	shl.b32 	%r21, %r20, 8;
	mov.u32 	%r22, _ZZ27transpose3d_shm_kerneltmpltILi0ELi2ELi1EEvPKfPfiiiE6buffer;
	add.s32 	%r8, %r22, %r21;
	or.pred  	%p5, %p3, %p4;
	@%p5 bra 	$L__BB10_2;
	cvta.to.global.u64 	%rd3, %rd1;
	mad.lo.s32 	%r23, %r14, %r7, %r17;
	mad.lo.s32 	%r24, %r23, %r13, %r3;
	mul.wide.s32 	%rd4, %r24, 4;
	add.s64 	%rd5, %rd3, %rd4;
	ld.global.f32 	%f1, [%rd5];
	shl.b32 	%r25, %r2, 5;
	add.s32 	%r26, %r8, %r25;
	shl.b32 	%r27, %r5, 2;
	add.s32 	%r28, %r26, %r27;
	st.shared.f32 	[%r28], %f1;
$L__BB10_2:
	setp.ge.s32 	%p6, %r7, %r11;
	bar.sync 	0;
	add.s32 	%r29, %r4, %r2;
	add.s32 	%r10, %r1, %r5;
	setp.ge.s32 	%p7, %r10, %r13;
	or.pred  	%p8, %p6, %p7;
	setp.ge.s32 	%p9, %r29, %r14;
	or.pred  	%p10, %p8, %p9;
	@%p10 bra 	$L__BB10_4;
	mad.lo.s32 	%r31, %r13, %r7, %r10;
	mad.lo.s32 	%r32, %r31, %r14, %r29;
	shl.b32 	%r33, %r5, 5;
	add.s32 	%r34, %r8, %r33;
	shl.b32 	%r35, %r2, 2;
	add.s32 	%r36, %r34, %r35;
	ld.shared.f32 	%f2, [%r36];
	cvta.to.global.u64 	%rd6, %rd2;
	mul.wide.s32 	%rd7, %r32, 4;
	add.s64 	%rd8, %rd6, %rd7;
	st.global.f32 	[%rd8], %f2;
$L__BB10_4:
	ret;

}
	// .globl	_Z27transpose3d_shm_kerneltmpltILi1ELi0ELi2EEvPKfPfiii
.visible .entry _Z27transpose3d_shm_kerneltmpltILi1ELi0ELi2EEvPKfPfiii(
	.param .u64 .ptr .align 1 _Z27transpose3d_shm_kerneltmpltILi1ELi0ELi2EEvPKfPfiii_param_0,
	.param .u64 .ptr .align 1 _Z27transpose3d_shm_kerneltmpltILi1ELi0ELi2EEvPKfPfiii_param_1,
	.param .u32 _Z27transpose3d_shm_kerneltmpltILi1ELi0ELi2EEvPKfPfiii_param_2,
	.param .u32 _Z27transpose3d_shm_kerneltmpltILi1ELi0ELi2EEvPKfPfiii_param_3,
	.param .u32 _Z27transpose3d_shm_kerneltmpltILi1ELi0ELi2EEvPKfPfiii_param_4
)
{
	.reg .pred 	%p<11>;
	.reg .b32 	%r<39>;
	.reg .b32 	%f<3>;
	.reg .b64 	%rd<9>;
	// demoted variable
	.shared .align 4 .b8 _ZZ27transpose3d_shm_kerneltmpltILi1ELi0ELi2EEvPKfPfiiiE6buffer[2048];
	ld.param.u64 	%rd1, [_Z27transpose3d_shm_kerneltmpltILi1ELi0ELi2EEvPKfPfiii_param_0];
	ld.param.u64 	%rd2, [_Z27transpose3d_shm_kerneltmpltILi1ELi0ELi2EEvPKfPfiii_param_1];
	ld.param.u32 	%r11, [_Z27transpose3d_shm_kerneltmpltILi1ELi0ELi2EEvPKfPfiii_param_2];
	ld.param.u32 	%r14, [_Z27transpose3d_shm_kerneltmpltILi1ELi0ELi2EEvPKfPfiii_param_3];
	ld.param.u32 	%r13, [_Z27transpose3d_shm_kerneltmpltILi1ELi0ELi2EEvPKfPfiii_param_4];
	mov.u32 	%r15, %ctaid.x;
	shl.b32 	%r16, %r15, 3;
	mov.u32 	%r1, %tid.x;
	add.s32 	%r2, %r16, %r1;
	mov.u32 	%r17, %ctaid.y;
	shl.b32 	%r3, %r17, 3;
	mov.u32 	%r4, %tid.y;
	add.s32 	%r18, %r3, %r4;
	mov.u32 	%r19, %ctaid.z;
	shl.b32 	%r6, %r19, 3;
	mov.u32 	%r7, %tid.z;
	add.s32 	%r8, %r6, %r7;
	setp.ge.s32 	%p1, %r8, %r11;
	setp.ge.s32 	%p2, %r18, %r14;
	or.pred  	%p3, %p1, %p2;
	setp.ge.s32 	%p4, %r2, %r13;
	or.pred  	%p5, %p3, %p4;
	@%p5 bra 	$L__BB11_2;
	cvta.to.global.u64 	%rd3, %rd1;
	mad.lo.s32 	%r20, %r14, %r8, %r18;
	mad.lo.s32 	%r21, %r20, %r13, %r2;
	mul.wide.s32 	%rd4, %r21, 4;
	add.s64 	%rd5, %rd3, %rd4;
	ld.global.f32 	%f1, [%rd5];
	shl.b32 	%r22, %r4, 8;
	mov.u32 	%r23, _ZZ27transpose3d_shm_kerneltmpltILi1ELi0ELi2EEvPKfPfiiiE6buffer;
	add.s32 	%r24, %r23, %r22;
	shl.b32 	%r25, %r7, 5;
	add.s32 	%r26, %r24, %r25;
	shl.b32 	%r27, %r1, 2;
	add.s32 	%r28, %r26, %r27;
	st.shared.f32 	[%r28], %f1;
$L__BB11_2:
	setp.ge.s32 	%p6, %r2, %r13;
	bar.sync 	0;
	add.s32 	%r29, %r6, %r4;
	add.s32 	%r10, %r3, %r7;
	setp.ge.s32 	%p7, %r10, %r14;
	setp.ge.s32 	%p8, %r29, %r11;
	or.pred  	%p9, %p7, %p8;
	or.pred  	%p10, %p9, %p6;
	@%p10 bra 	$L__BB11_4;
	mad.lo.s32 	%r30, %r11, %r10, %r29;
	mad.lo.s32 	%r31, %r30, %r13, %r2;
	shl.b32 	%r32, %r7, 8;
	mov.u32 	%r33, _ZZ27transpose3d_shm_kerneltmpltILi1ELi0ELi2EEvPKfPfiiiE6buffer;
	add.s32 	%r34, %r33, %r32;
	shl.b32 	%r35, %r4, 5;
	add.s32 	%r36, %r34, %r35;
	shl.b32 	%r37, %r1, 2;
	add.s32 	%r38, %r36, %r37;
	ld.shared.f32 	%f2, [%r38];
	cvta.to.global.u64 	%rd6, %rd2;
	mul.wide.s32 	%rd7, %r31, 4;
	add.s64 	%rd8, %rd6, %rd7;
	st.global.f32 	[%rd8], %f2;
$L__BB11_4:
	ret;

}
	// .globl	_Z27transpose3d_shm_kerneltmpltILi1ELi2ELi0EEvPKfPfiii
.visible .entry _Z27transpose3d_shm_kerneltmpltILi1ELi2ELi0EEvPKfPfiii(
	.param .u64 .ptr .align 1 _Z27transpose3d_shm_kerneltmpltILi1ELi2ELi0EEvPKfPfiii_param_0,
	.param .u64 .ptr .align 1 _Z27transpose3d_shm_kerneltmpltILi1ELi2ELi0EEvPKfPfiii_param_1,
	.param .u32 _Z27transpose3d_shm_kerneltmpltILi1ELi2ELi0EEvPKfPfiii_param_2,
	.param .u32 _Z27transpose3d_shm_kerneltmpltILi1ELi2ELi0EEvPKfPfiii_param_3,
	.param .u32 _Z27transpose3d_shm_kerneltmpltILi1ELi2ELi0EEvPKfPfiii_param_4
)
{
	.reg .pred 	%p<11>;
	.reg .b32 	%r<41>;
	.reg .b32 	%f<3>;
	.reg .b64 	%rd<9>;
	// demoted variable
	.shared .align 4 .b8 _ZZ27transpose3d_shm_kerneltmpltILi1ELi2ELi0EEvPKfPfiiiE6buffer[2048];
	ld.param.u64 	%rd1, [_Z27transpose3d_shm_kerneltmpltILi1ELi2ELi0EEvPKfPfiii_param_0];
	ld.param.u64 	%rd2, [_Z27transpose3d_shm_kerneltmpltILi1ELi2ELi0EEvPKfPfiii_param_1];
	ld.param.u32 	%r13, [_Z27transpose3d_shm_kerneltmpltILi1ELi2ELi0EEvPKfPfiii_param_2];
	ld.param.u32 	%r16, [_Z27transpose3d_shm_kerneltmpltILi1ELi2ELi0EEvPKfPfiii_param_3];
	ld.param.u32 	%r15, [_Z27transpose3d_shm_kerneltmpltILi1ELi2ELi0EEvPKfPfiii_param_4];
	mov.u32 	%r17, %ctaid.x;
	shl.b32 	%r1, %r17, 3;
	mov.u32 	%r2, %tid.x;
	add.s32 	%r3, %r1, %r2;
	mov.u32 	%r18, %ctaid.y;
	shl.b32 	%r4, %r18, 3;
	mov.u32 	%r5, %tid.y;
	add.s32 	%r19, %r4, %r5;
	mov.u32 	%r20, %ctaid.z;
	shl.b32 	%r7, %r20, 3;
	mov.u32 	%r8, %tid.z;
	add.s32 	%r9, %r7, %r8;
	setp.ge.s32 	%p1, %r9, %r13;
	setp.ge.s32 	%p2, %r19, %r16;
	or.pred  	%p3, %p1, %p2;
	setp.ge.s32 	%p4, %r3, %r15;
	or.pred  	%p5, %p3, %p4;
	@%p5 bra 	$L__BB12_2;
	cvta.to.global.u64 	%rd3, %rd1;
	mad.lo.s32 	%r21, %r16, %r9, %r19;
	mad.lo.s32 	%r22, %r21, %r15, %r3;
	mul.wide.s32 	%rd4, %r22, 4;
	add.s64 	%rd5, %rd3, %rd4;
	ld.global.f32 	%f1, [%rd5];
	shl.b32 	%r23, %r5, 8;
	mov.u32 	%r24, _ZZ27transpose3d_shm_kerneltmpltILi1ELi2ELi0EEvPKfPfiiiE6buffer;
	add.s32 	%r25, %r24, %r23;
	shl.b32 	%r26, %r2, 5;
	add.s32 	%r27, %r25, %r26;
	shl.b32 	%r28, %r8, 2;
	add.s32 	%r29, %r27, %r28;
	st.shared.f32 	[%r29], %f1;
$L__BB12_2:
	bar.sync 	0;
	add.s32 	%r30, %r7, %r2;
	add.s32 	%r11, %r1, %r5;
	add.s32 	%r12, %r4, %r8;
	setp.ge.s32 	%p6, %r12, %r16;
	setp.ge.s32 	%p7, %r11, %r15;
	or.pred  	%p8, %p6, %p7;
	setp.ge.s32 	%p9, %r30, %r13;
	or.pred  	%p10, %p8, %p9;
	@%p10 bra 	$L__BB12_4;
	mad.lo.s32 	%r32, %r15, %r12, %r11;
	mad.lo.s32 	%r33, %r32, %r13, %r30;
	shl.b32 	%r34, %r8, 8;
	mov.u32 	%r35, _ZZ27transpose3d_shm_kerneltmpltILi1ELi2ELi0EEvPKfPfiiiE6buffer;
	add.s32 	%r36, %r35, %r34;
	shl.b32 	%r37, %r5, 5;
	add.s32 	%r38, %r36, %r37;
	shl.b32 	%r39, %r2, 2;
	add.s32 	%r40, %r38, %r39;
	ld.shared.f32 	%f2, [%r40];
	cvta.to.global.u64 	%rd6, %rd2;
	mul.wide.s32 	%rd7, %r33, 4;
	add.s64 	%rd8, %rd6, %rd7;
	st.global.f32 	[%rd8], %f2;
$L__BB12_4:
	ret;

}
	// .globl	_Z27transpose3d_shm_kerneltmpltILi2ELi0ELi1EEvPKfPfiii
.visible .entry _Z27transpose3d_shm_kerneltmpltILi2ELi0ELi1EEvPKfPfiii(
	.param .u64 .ptr .align 1 _Z27transpose3d_shm_kerneltmpltILi2ELi0ELi1EEvPKfPfiii_param_0,
	.param .u64 .ptr .align 1 _Z27transpose3d_shm_kerneltmpltILi2ELi0ELi1EEvPKfPfiii_param_1,
	.param .u32 _Z27transpose3d_shm_kerneltmpltILi2ELi0ELi1EEvPKfPfiii_param_2,
	.param .u32 _Z27transpose3d_shm_kerneltmpltILi2ELi0ELi1EEvPKfPfiii_param_3,
	.param .u32 _Z27transpose3d_shm_kerneltmpltILi2ELi0ELi1EEvPKfPfiii_param_4
)
{
	.reg .pred 	%p<11>;
	.reg .b32 	%r<41>;
	.reg .b32 	%f<3>;
	.reg .b64 	%rd<9>;
	// demoted variable
	.shared .align 4 .b8 _ZZ27transpose3d_shm_kerneltmpltILi2ELi0ELi1EEvPKfPfiiiE6buffer[2048];
	ld.param.u64 	%rd1, [_Z27transpose3d_shm_kerneltmpltILi2ELi0ELi1EEvPKfPfiii_param_0];
	ld.param.u64 	%rd2, [_Z27transpose3d_shm_kerneltmpltILi2ELi0ELi1EEvPKfPfiii_param_1];
	ld.param.u32 	%r13, [_Z27transpose3d_shm_kerneltmpltILi2ELi0ELi1EEvPKfPfiii_param_2];
	ld.param.u32 	%r16, [_Z27transpose3d_shm_kerneltmpltILi2ELi0ELi1EEvPKfPfiii_param_3];
	ld.param.u32 	%r15, [_Z27transpose3d_shm_kerneltmpltILi2ELi0ELi1EEvPKfPfiii_param_4];
	mov.u32 	%r17, %ctaid.x;
	shl.b32 	%r1, %r17, 3;
	mov.u32 	%r2, %tid.x;
	add.s32 	%r3, %r1, %r2;
	mov.u32 	%r18, %ctaid.y;
	shl.b32 	%r4, %r18, 3;
	mov.u32 	%r5, %tid.y;
	add.s32 	%r19, %r4, %r5;
	mov.u32 	%r20, %ctaid.z;
	shl.b32 	%r7, %r20, 3;
	mov.u32 	%r8, %tid.z;
	add.s32 	%r9, %r7, %r8;
	setp.ge.s32 	%p1, %r9, %r13;
	setp.ge.s32 	%p2, %r19, %r16;
	or.pred  	%p3, %p1, %p2;
	setp.ge.s32 	%p4, %r3, %r15;
	or.pred  	%p5, %p3, %p4;
	@%p5 bra 	$L__BB13_2;
	cvta.to.global.u64 	%rd3, %rd1;
	mad.lo.s32 	%r21, %r16, %r9, %r19;
	mad.lo.s32 	%r22, %r21, %r15, %r3;
	mul.wide.s32 	%rd4, %r22, 4;
	add.s64 	%rd5, %rd3, %rd4;
	ld.global.f32 	%f1, [%rd5];
	shl.b32 	%r23, %r2, 8;
	mov.u32 	%r24, _ZZ27transpose3d_shm_kerneltmpltILi2ELi0ELi1EEvPKfPfiiiE6buffer;
	add.s32 	%r25, %r24, %r23;
	shl.b32 	%r26, %r8, 5;
	add.s32 	%r27, %r25, %r26;
	shl.b32 	%r28, %r5, 2;
	add.s32 	%r29, %r27, %r28;
	st.shared.f32 	[%r29], %f1;
$L__BB13_2:
	bar.sync 	0;
	add.s32 	%r30, %r4, %r2;
	add.s32 	%r31, %r7, %r5;
	add.s32 	%r12, %r1, %r8;
	setp.ge.s32 	%p6, %r12, %r15;
	setp.ge.s32 	%p7, %r31, %r13;
	or.pred  	%p8, %p6, %p7;
	setp.ge.s32 	%p9, %r30, %r16;
	or.pred  	%p10, %p8, %p9;
	@%p10 bra 	$L__BB13_4;
	mad.lo.s32 	%r32, %r13, %r12, %r31;
	mad.lo.s32 	%r33, %r32, %r16, %r30;
	shl.b32 	%r34, %r8, 8;
	mov.u32 	%r35, _ZZ27transpose3d_shm_kerneltmpltILi2ELi0ELi1EEvPKfPfiiiE6buffer;
	add.s32 	%r36, %r35, %r34;
	shl.b32 	%r37, %r5, 5;
	add.s32 	%r38, %r36, %r37;
	shl.b32 	%r39, %r2, 2;
	add.s32 	%r40, %r38, %r39;
	ld.shared.f32 	%f2, [%r40];
	cvta.to.global.u64 	%rd6, %rd2;
	mul.wide.s32 	%rd7, %r33, 4;
	add.s64 	%rd8, %rd6, %rd7;
	st.global.f32 	[%rd8], %f2;
$L__BB13_4:
	ret;

}
	// .globl	_Z27transpose3d_shm_kerneltmpltILi2ELi1ELi0EEvPKfPfiii
.visible .entry _Z27transpose3d_shm_kerneltmpltILi2ELi1ELi0EEvPKfPfiii(
	.param .u64 .ptr .align 1 _Z27transpose3d_shm_kerneltmpltILi2ELi1ELi0EEvPKfPfiii_param_0,
	.param .u64 .ptr .align 1 _Z27transpose3d_shm_kerneltmpltILi2ELi1ELi0EEvPKfPfiii_param_1,
	.param .u32 _Z27transpose3d_shm_kerneltmpltILi2ELi1ELi0EEvPKfPfiii_param_2,
	.param .u32 _Z27transpose3d_shm_kerneltmpltILi2ELi1ELi0EEvPKfPfiii_param_3,
	.param .u32 _Z27transpose3d_shm_kerneltmpltILi2ELi1ELi0EEvPKfPfiii_param_4
)
{
	.reg .pred 	%p<11>;
	.reg .b32 	%r<39>;
	.reg .b32 	%f<3>;
	.reg .b64 	%rd<9>;
	// demoted variable
	.shared .align 4 .b8 _ZZ27transpose3d_shm_kerneltmpltILi2ELi1ELi0EEvPKfPfiiiE6buffer[2048];
	ld.param.u64 	%rd1, [_Z27transpose3d_shm_kerneltmpltILi2ELi1ELi0EEvPKfPfiii_param_0];
	ld.param.u64 	%rd2, [_Z27transpose3d_shm_kerneltmpltILi2ELi1ELi0EEvPKfPfiii_param_1];
	ld.param.u32 	%r11, [_Z27transpose3d_shm_kerneltmpltILi2ELi1ELi0EEvPKfPfiii_param_2];
	ld.param.u32 	%r14, [_Z27transpose3d_shm_kerneltmpltILi2ELi1ELi0EEvPKfPfiii_param_3];
	ld.param.u32 	%r13, [_Z27transpose3d_shm_kerneltmpltILi2ELi1ELi0EEvPKfPfiii_param_4];
	mov.u32 	%r15, %ctaid.x;
	shl.b32 	%r1, %r15, 3;
	mov.u32 	%r2, %tid.x;
	add.s32 	%r3, %r1, %r2;
	mov.u32 	%r16, %ctaid.y;
	shl.b32 	%r17, %r16, 3;
	mov.u32 	%r4, %tid.y;
	add.s32 	%r18, %r17, %r4;
	mov.u32 	%r19, %ctaid.z;
	shl.b32 	%r6, %r19, 3;
	mov.u32 	%r7, %tid.z;
	add.s32 	%r8, %r6, %r7;
	setp.ge.s32 	%p1, %r8, %r11;
	setp.ge.s32 	%p2, %r18, %r14;
	or.pred  	%p3, %p1, %p2;
	setp.ge.s32 	%p4, %r3, %r13;
	or.pred  	%p5, %p3, %p4;
	@%p5 bra 	$L__BB14_2;
	cvta.to.global.u64 	%rd3, %rd1;
	mad.lo.s32 	%r20, %r14, %r8, %r18;
	mad.lo.s32 	%r21, %r20, %r13, %r3;
	mul.wide.s32 	%rd4, %r21, 4;
	add.s64 	%rd5, %rd3, %rd4;
	ld.global.f32 	%f1, [%rd5];
	shl.b32 	%r22, %r2, 8;
	mov.u32 	%r23, _ZZ27transpose3d_shm_kerneltmpltILi2ELi1ELi0EEvPKfPfiiiE6buffer;
	add.s32 	%r24, %r23, %r22;
	shl.b32 	%r25, %r4, 5;
	add.s32 	%r26, %r24, %r25;
	shl.b32 	%r27, %r7, 2;
	add.s32 	%r28, %r26, %r27;
	st.shared.f32 	[%r28], %f1;
$L__BB14_2:
	setp.ge.s32 	%p6, %r18, %r14;
	bar.sync 	0;
	add.s32 	%r29, %r6, %r2;
	add.s32 	%r10, %r1, %r7;
	setp.ge.s32 	%p7, %r10, %r13;
	or.pred  	%p8, %p7, %p6;
	setp.ge.s32 	%p9, %r29, %r11;
	or.pred  	%p10, %p8, %p9;
	@%p10 bra 	$L__BB14_4;
	mad.lo.s32 	%r30, %r14, %r10, %r18;
	mad.lo.s32 	%r31, %r30, %r11, %r29;
	shl.b32 	%r32, %r7, 8;
	mov.u32 	%r33, _ZZ27transpose3d_shm_kerneltmpltILi2ELi1ELi0EEvPKfPfiiiE6buffer;
	add.s32 	%r34, %r33, %r32;
	shl.b32 	%r35, %r4, 5;
	add.s32 	%r36, %r34, %r35;
	shl.b32 	%r37, %r2, 2;
	add.s32 	%r38, %r36, %r37;
	ld.shared.f32 	%f2, [%r38];
	cvta.to.global.u64 	%rd6, %rd2;
	mul.wide.s32 	%rd7, %r31, 4;
	add.s64 	%rd8, %rd6, %rd7;
	st.global.f32 	[%rd8], %f2;
$L__BB14_4:
	ret;

}
	// .globl	_Z25transpose2d_shm_kernel_v1PKfPfii
.visible .entry _Z25transpose2d_shm_kernel_v1PKfPfii(
	.param .u64 .ptr .align 1 _Z25transpose2d_shm_kernel_v1PKfPfii_param_0,
	.param .u64 .ptr .align 1 _Z25transpose2d_shm_kernel_v1PKfPfii_param_1,
	.param .u32 _Z25transpose2d_shm_kernel_v1PKfPfii_param_2,
	.param .u32 _Z25transpose2d_shm_kernel_v1PKfPfii_param_3
)
{
	.reg .pred 	%p<7>;
	.reg .b32 	%r<26>;
	.reg .b32 	%f<3>;
	.reg .b64 	%rd<9>;
	// demoted variable
	.shared .align 4 .b8 _ZZ25transpose2d_shm_kernel_v1PKfPfiiE6buffer[4096];
	ld.param.u64 	%rd1, [_Z25transpose2d_shm_kernel_v1PKfPfii_param_0];
	ld.param.u64 	%rd2, [_Z25transpose2d_shm_kernel_v1PKfPfii_param_1];
	ld.param.u32 	%r9, [_Z25transpose2d_shm_kernel_v1PKfPfii_param_2];
	ld.param.u32 	%r10, [_Z25transpose2d_shm_kernel_v1PKfPfii_param_3];
	mov.u32 	%r11, %ctaid.x;
	shl.b32 	%r1, %r11, 5;
	mov.u32 	%r2, %tid.x;
	add.s32 	%r3, %r1, %r2;
	mov.u32 	%r12, %ctaid.y;
	shl.b32 	%r4, %r12, 5;
	mov.u32 	%r5, %tid.y;
	add.s32 	%r6, %r4, %r5;
	setp.ge.s32 	%p1, %r6, %r9;
	setp.ge.s32 	%p2, %r3, %r10;
	or.pred  	%p3, %p1, %p2;
	@%p3 bra 	$L__BB15_2;
	cvta.to.global.u64 	%rd3, %rd1;
	mad.lo.s32 	%r13, %r10, %r6, %r3;
	mul.wide.s32 	%rd4, %r13, 4;
	add.s64 	%rd5, %rd3, %rd4;
	ld.global.f32 	%f1, [%rd5];
	shl.b32 	%r14, %r5, 7;
	mov.u32 	%r15, _ZZ25transpose2d_shm_kernel_v1PKfPfiiE6buffer;
	add.s32 	%r16, %r15, %r14;
	shl.b32 	%r17, %r2, 2;
	add.s32 	%r18, %r16, %r17;
	st.shared.f32 	[%r18], %f1;
$L__BB15_2:
	bar.sync 	0;
	add.s32 	%r19, %r4, %r2;
	add.s32 	%r8, %r1, %r5;
	setp.ge.s32 	%p4, %r8, %r10;
	setp.ge.s32 	%p5, %r19, %r9;
	or.pred  	%p6, %p4, %p5;
	@%p6 bra 	$L__BB15_4;
	shl.b32 	%r20, %r2, 7;
	mov.u32 	%r21, _ZZ25transpose2d_shm_kernel_v1PKfPfiiE6buffer;
	add.s32 	%r22, %r21, %r20;
	shl.b32 	%r23, %r5, 2;
	add.s32 	%r24, %r22, %r23;
	ld.shared.f32 	%f2, [%r24];
	mad.lo.s32 	%r25, %r9, %r8, %r19;
	cvta.to.global.u64 	%rd6, %rd2;
	mul.wide.s32 	%rd7, %r25, 4;
	add.s64 	%rd8, %rd6, %rd7;
	st.global.f32 	[%rd8], %f2;
$L__BB15_4:
	ret;

}
	// .globl	_Z25transpose2d_shm_kernel_v2PKfPfii
.visible .entry _Z25transpose2d_shm_kernel_v2PKfPfii(
	.param .u64 .ptr .align 1 _Z25transpose2d_shm_kernel_v2PKfPfii_param_0,
	.param .u64 .ptr .align 1 _Z25transpose2d_shm_kernel_v2PKfPfii_param_1,
	.param .u32 _Z25transpose2d_shm_kernel_v2PKfPfii_param_2,
	.param .u32 _Z25transpose2d_shm_kernel_v2PKfPfii_param_3
)
{
	.reg .pred 	%p<7>;
	.reg .b32 	%r<26>;
	.reg .b32 	%f<3>;
	.reg .b64 	%rd<9>;
	// demoted variable
	.shared .align 4 .b8 _ZZ25transpose2d_shm_kernel_v2PKfPfiiE6buffer[256];
	ld.param.u64 	%rd1, [_Z25transpose2d_shm_kernel_v2PKfPfii_param_0];
	ld.param.u64 	%rd2, [_Z25transpose2d_shm_kernel_v2PKfPfii_param_1];
	ld.param.u32 	%r9, [_Z25transpose2d_shm_kernel_v2PKfPfii_param_2];
	ld.param.u32 	%r10, [_Z25transpose2d_shm_kernel_v2PKfPfii_param_3];
	mov.u32 	%r11, %ctaid.x;
	shl.b32 	%r1, %r11, 3;
	mov.u32 	%r2, %tid.x;
	add.s32 	%r3, %r1, %r2;
	mov.u32 	%r12, %ctaid.y;
	shl.b32 	%r4, %r12, 3;
	mov.u32 	%r5, %tid.y;
	add.s32 	%r6, %r4, %r5;
	setp.ge.s32 	%p1, %r6, %r9;
	setp.ge.s32 	%p2, %r3, %r10;
	or.pred  	%p3, %p1, %p2;
	@%p3 bra 	$L__BB16_2;
	cvta.to.global.u64 	%rd3, %rd1;
	mad.lo.s32 	%r13, %r10, %r6, %r3;
	mul.wide.s32 	%rd4, %r13, 4;
	add.s64 	%rd5, %rd3, %rd4;
	ld.global.f32 	%f1, [%rd5];
	shl.b32 	%r14, %r5, 5;
	mov.u32 	%r15, _ZZ25transpose2d_shm_kernel_v2PKfPfiiE6buffer;
	add.s32 	%r16, %r15, %r14;
	shl.b32 	%r17, %r2, 2;
	add.s32 	%r18, %r16, %r17;
	st.shared.f32 	[%r18], %f1;
$L__BB16_2:
	bar.sync 	0;
	add.s32 	%r19, %r4, %r2;
	add.s32 	%r8, %r1, %r5;
	setp.ge.s32 	%p4, %r8, %r10;
	setp.ge.s32 	%p5, %r19, %r9;
	or.pred  	%p6, %p4, %p5;
	@%p6 bra 	$L__BB16_4;
	shl.b32 	%r20, %r2, 5;
	mov.u32 	%r21, _ZZ25transpose2d_shm_kernel_v2PKfPfiiE6buffer;
	add.s32 	%r22, %r21, %r20;
	shl.b32 	%r23, %r5, 2;
	add.s32 	%r24, %r22, %r23;
	ld.shared.f32 	%f2, [%r24];
	mad.lo.s32 	%r25, %r9, %r8, %r19;
	cvta.to.global.u64 	%rd6, %rd2;
	mul.wide.s32 	%rd7, %r25, 4;
	add.s64 	%rd8, %rd6, %rd7;
	st.global.f32 	[%rd8], %f2;
$L__BB16_4:
	ret;

}
	// .globl	_Z32transpose3d_shm_bank_kerneltmpltILi0ELi1ELi2ELi8ELi8ELi8EEvPKfPfiii
.visible .entry _Z32transpose3d_shm_bank_kerneltmpltILi0ELi1ELi2ELi8ELi8ELi8EEvPKfPfiii(
	.param .u64 .ptr .align 1 _Z32transpose3d_shm_bank_kerneltmpltILi0ELi1ELi2ELi8ELi8ELi8EEvPKfPfiii_param_0,
	.param .u64 .ptr .align 1 _Z32transpose3d_shm_bank_kerneltmpltILi0ELi1ELi2ELi8ELi8ELi8EEvPKfPfiii_param_1,
	.param .u32 _Z32transpose3d_shm_bank_kerneltmpltILi0ELi1ELi2ELi8ELi8ELi8EEvPKfPfiii_param_2,
	.param .u32 _Z32transpose3d_shm_bank_kerneltmpltILi0ELi1ELi2ELi8ELi8ELi8EEvPKfPfiii_param_3,
	.param .u32 _Z32transpose3d_shm_bank_kerneltmpltILi0ELi1ELi2ELi8ELi8ELi8EEvPKfPfiii_param_4
)
{
	.reg .pred 	%p<8>;
	.reg .b32 	%r<29>;
	.reg .b32 	%f<3>;
	.reg .b64 	%rd<9>;
	// demoted variable
	.shared .align 4 .b8 _ZZ32transpose3d_shm_bank_kerneltmpltILi0ELi1ELi2ELi8ELi8ELi8EEvPKfPfiiiE6buffer[2048];
	ld.param.u64 	%rd1, [_Z32transpose3d_shm_bank_kerneltmpltILi0ELi1ELi2ELi8ELi8ELi8EEvPKfPfiii_param_0];
	ld.param.u64 	%rd2, [_Z32transpose3d_shm_bank_kerneltmpltILi0ELi1ELi2ELi8ELi8ELi8EEvPKfPfiii_param_1];
	ld.param.u32 	%r7, [_Z32transpose3d_shm_bank_kerneltmpltILi0ELi1ELi2ELi8ELi8ELi8EEvPKfPfiii_param_2];
	ld.param.u32 	%r8, [_Z32transpose3d_shm_bank_kerneltmpltILi0ELi1ELi2ELi8ELi8ELi8EEvPKfPfiii_param_3];
	ld.param.u32 	%r6, [_Z32transpose3d_shm_bank_kerneltmpltILi0ELi1ELi2ELi8ELi8ELi8EEvPKfPfiii_param_4];
	mov.u32 	%r9, %ctaid.x;
	shl.b32 	%r10, %r9, 3;
	mov.u32 	%r11, %tid.x;
	add.s32 	%r1, %r10, %r11;
	mov.u32 	%r12, %ctaid.y;
	shl.b32 	%r13, %r12, 3;
	mov.u32 	%r14, %tid.y;
	add.s32 	%r15, %r13, %r14;
	mov.u32 	%r16, %ctaid.z;
	shl.b32 	%r17, %r16, 3;
	mov.u32 	%r18, %tid.z;
	add.s32 	%r3, %r17, %r18;
	setp.lt.s32 	%p2, %r3, %r7;
	setp.lt.s32 	%p3, %r15, %r8;
	and.pred  	%p4, %p2, %p3;
	setp.lt.s32 	%p5, %r1, %r6;
	and.pred  	%p1, %p4, %p5;
	shl.b32 	%r19, %r18, 8;
	mov.u32 	%r20, _ZZ32transpose3d_shm_bank_kerneltmpltILi0ELi1ELi2ELi8ELi8ELi8EEvPKfPfiiiE6buffer;
	add.s32 	%r21, %r20, %r19;
	shl.b32 	%r22, %r14, 5;
	add.s32 	%r23, %r21, %r22;
	shl.b32 	%r24, %r11, 2;
	add.s32 	%r4, %r23, %r24;
	not.pred 	%p6, %p1;
	@%p6 bra 	$L__BB17_2;
	cvta.to.global.u64 	%rd3, %rd1;
	mad.lo.s32 	%r25, %r8, %r3, %r15;
	mad.lo.s32 	%r26, %r25, %r6, %r1;
	mul.wide.s32 	%rd4, %r26, 4;
	add.s64 	%rd5, %rd3, %rd4;
	ld.global.f32 	%f1, [%rd5];
	st.shared.f32 	[%r4], %f1;
$L__BB17_2:
	bar.sync 	0;
	@%p6 bra 	$L__BB17_4;
	mad.lo.s32 	%r27, %r8, %r3, %r15;
	mad.lo.s32 	%r28, %r27, %r6, %r1;
	ld.shared.f32 	%f2, [%r4];
	cvta.to.global.u64 	%rd6, %rd2;
	mul.wide.s32 	%rd7, %r28, 4;
	add.s64 	%rd8, %rd6, %rd7;
	st.global.f32 	[%rd8], %f2;
$L__BB17_4:
	ret;

}
	// .globl	_Z32transpose3d_shm_bank_kerneltmpltILi0ELi2ELi1ELi8ELi8ELi12EEvPKfPfiii
.visible .entry _Z32transpose3d_shm_bank_kerneltmpltILi0ELi2ELi1ELi8ELi8ELi12EEvPKfPfiii(
	.param .u64 .ptr .align 1 _Z32transpose3d_shm_bank_kerneltmpltILi0ELi2ELi1ELi8ELi8ELi12EEvPKfPfiii_param_0,
	.param .u64 .ptr .align 1 _Z32transpose3d_shm_bank_kerneltmpltILi0ELi2ELi1ELi8ELi8ELi12EEvPKfPfiii_param_1,
	.param .u32 _Z32transpose3d_shm_bank_kerneltmpltILi0ELi2ELi1ELi8ELi8ELi12EEvPKfPfiii_param_2,
	.param .u32 _Z32transpose3d_shm_bank_kerneltmpltILi0ELi2ELi1ELi8ELi8ELi12EEvPKfPfiii_param_3,
	.param .u32 _Z32transpose3d_shm_bank_kerneltmpltILi0ELi2ELi1ELi8ELi8ELi12EEvPKfPfiii_param_4
)
{
	.reg .pred 	%p<11>;
	.reg .b32 	%r<34>;
	.reg .b32 	%f<3>;
	.reg .b64 	%rd<9>;
	// demoted variable
	.shared .align 4 .b8 _ZZ32transpose3d_shm_bank_kerneltmpltILi0ELi2ELi1ELi8ELi8ELi12EEvPKfPfiiiE6buffer[3072];
	ld.param.u64 	%rd1, [_Z32transpose3d_shm_bank_kerneltmpltILi0ELi2ELi1ELi8ELi8ELi12EEvPKfPfiii_param_0];
	ld.param.u64 	%rd2, [_Z32transpose3d_shm_bank_kerneltmpltILi0ELi2ELi1ELi8ELi8ELi12EEvPKfPfiii_param_1];
	ld.param.u32 	%r11, [_Z32transpose3d_shm_bank_kerneltmpltILi0ELi2ELi1ELi8ELi8ELi12EEvPKfPfiii_param_2];
	ld.param.u32 	%r14, [_Z32transpose3d_shm_bank_kerneltmpltILi0ELi2ELi1ELi8ELi8ELi12EEvPKfPfiii_param_3];
	ld.param.u32 	%r13, [_Z32transpose3d_shm_bank_kerneltmpltILi0ELi2ELi1ELi8ELi8ELi12EEvPKfPfiii_param_4];
	mov.u32 	%r15, %ctaid.x;
	shl.b32 	%r1, %r15, 3;
	mov.u32 	%r2, %tid.x;
	add.s32 	%r3, %r1, %r2;
	mov.u32 	%r16, %ctaid.y;
	shl.b32 	%r4, %r16, 3;
	mov.u32 	%r5, %tid.y;
	add.s32 	%r17, %r4, %r5;
	mov.u32 	%r18, %ctaid.z;
	shl.b32 	%r19, %r18, 3;
	mov.u32 	%r20, %tid.z;
	add.s32 	%r7, %r19, %r20;
	setp.ge.s32 	%p1, %r7, %r11;
	setp.ge.s32 	%p2, %r17, %r14;
	or.pred  	%p3, %p1, %p2;
	setp.ge.s32 	%p4, %r3, %r13;
	mov.u32 	%r21, _ZZ32transpose3d_shm_bank_kerneltmpltILi0ELi2ELi1ELi8ELi8ELi12EEvPKfPfiiiE6buffer;
	mad.lo.s32 	%r8, %r20, 384, %r21;
	or.pred  	%p5, %p3, %p4;
	@%p5 bra 	$L__BB18_2;
	cvta.to.global.u64 	%rd3, %rd1;
	mad.lo.s32 	%r22, %r14, %r7, %r17;
	mad.lo.s32 	%r23, %r22, %r13, %r3;
	mul.wide.s32 	%rd4, %r23, 4;
	add.s64 	%rd5, %rd3, %rd4;
	ld.global.f32 	%f1, [%rd5];
	mad.lo.s32 	%r24, %r2, 48, %r8;
	shl.b32 	%r25, %r5, 2;
	add.s32 	%r26, %r24, %r25;
	st.shared.f32 	[%r26], %f1;
$L__BB18_2:
	setp.ge.s32 	%p6, %r7, %r11;
	bar.sync 	0;
	add.s32 	%r27, %r4, %r2;
	add.s32 	%r10, %r1, %r5;
	setp.ge.s32 	%p7, %r10, %r13;
	or.pred  	%p8, %p6, %p7;
	setp.ge.s32 	%p9, %r27, %r14;
	or.pred  	%p10, %p8, %p9;
	@%p10 bra 	$L__BB18_4;
	mad.lo.s32 	%r29, %r13, %r7, %r10;
	mad.lo.s32 	%r30, %r29, %r14, %r27;
	mad.lo.s32 	%r31, %r5, 48, %r8;
	shl.b32 	%r32, %r2, 2;
	add.s32 	%r33, %r31, %r32;
	ld.shared.f32 	%f2, [%r33];
	cvta.to.global.u64 	%rd6, %rd2;
	mul.wide.s32 	%rd7, %r30, 4;
	add.s64 	%rd8, %rd6, %rd7;
	st.global.f32 	[%rd8], %f2;
$L__BB18_4:
	ret;

}
	// .globl	_Z32transpose3d_shm_bank_kerneltmpltILi1ELi0ELi2ELi8ELi9ELi8EEvPKfPfiii
.visible .entry _Z32transpose3d_shm_bank_kerneltmpltILi1ELi0ELi2ELi8ELi9ELi8EEvPKfPfiii(
	.param .u64 .ptr .align 1 _Z32transpose3d_shm_bank_kerneltmpltILi1ELi0ELi2ELi8ELi9ELi8EEvPKfPfiii_param_0,
	.param .u64 .ptr .align 1 _Z32transpose3d_shm_bank_kerneltmpltILi1ELi0ELi2ELi8ELi9ELi8EEvPKfPfiii_param_1,
	.param .u32 _Z32transpose3d_shm_bank_kerneltmpltILi1ELi0ELi2ELi8ELi9ELi8EEvPKfPfiii_param_2,
	.param .u32 _Z32transpose3d_shm_bank_kerneltmpltILi1ELi0ELi2ELi8ELi9ELi8EEvPKfPfiii_param_3,
	.param .u32 _Z32transpose3d_shm_bank_kerneltmpltILi1ELi0ELi2ELi8ELi9ELi8EEvPKfPfiii_param_4
)
{
	.reg .pred 	%p<11>;
	.reg .b32 	%r<37>;
	.reg .b32 	%f<3>;
	.reg .b64 	%rd<9>;
	// demoted variable
	.shared .align 4 .b8 _ZZ32transpose3d_shm_bank_kerneltmpltILi1ELi0ELi2ELi8ELi9ELi8EEvPKfPfiiiE6buffer[2304];
	ld.param.u64 	%rd1, [_Z32transpose3d_shm_bank_kerneltmpltILi1ELi0ELi2ELi8ELi9ELi8EEvPKfPfiii_param_0];
	ld.param.u64 	%rd2, [_Z32transpose3d_shm_bank_kerneltmpltILi1ELi0ELi2ELi8ELi9ELi8EEvPKfPfiii_param_1];
	ld.param.u32 	%r11, [_Z32transpose3d_shm_bank_kerneltmpltILi1ELi0ELi2ELi8ELi9ELi8EEvPKfPfiii_param_2];
	ld.param.u32 	%r14, [_Z32transpose3d_shm_bank_kerneltmpltILi1ELi0ELi2ELi8ELi9ELi8EEvPKfPfiii_param_3];
	ld.param.u32 	%r13, [_Z32transpose3d_shm_bank_kerneltmpltILi1ELi0ELi2ELi8ELi9ELi8EEvPKfPfiii_param_4];
	mov.u32 	%r15, %ctaid.x;
	shl.b32 	%r16, %r15, 3;
	mov.u32 	%r1, %tid.x;
	add.s32 	%r2, %r16, %r1;
	mov.u32 	%r17, %ctaid.y;
	shl.b32 	%r3, %r17, 3;
	mov.u32 	%r4, %tid.y;
	add.s32 	%r18, %r3, %r4;
	mov.u32 	%r19, %ctaid.z;
	shl.b32 	%r6, %r19, 3;
	mov.u32 	%r7, %tid.z;
	add.s32 	%r8, %r6, %r7;
	setp.ge.s32 	%p1, %r8, %r11;
	setp.ge.s32 	%p2, %r18, %r14;
	or.pred  	%p3, %p1, %p2;
	setp.ge.s32 	%p4, %r2, %r13;
	or.pred  	%p5, %p3, %p4;
	@%p5 bra 	$L__BB19_2;
	cvta.to.global.u64 	%rd3, %rd1;
	mad.lo.s32 	%r20, %r14, %r8, %r18;
	mad.lo.s32 	%r21, %r20, %r13, %r2;
	mul.wide.s32 	%rd4, %r21, 4;
	add.s64 	%rd5, %rd3, %rd4;
	ld.global.f32 	%f1, [%rd5];
	mov.u32 	%r22, _ZZ32transpose3d_shm_bank_kerneltmpltILi1ELi0ELi2ELi8ELi9ELi8EEvPKfPfiiiE6buffer;
	mad.lo.s32 	%r23, %r4, 288, %r22;
	shl.b32 	%r24, %r7, 5;
	add.s32 	%r25, %r23, %r24;
	shl.b32 	%r26, %r1, 2;
	add.s32 	%r27, %r25, %r26;
	st.shared.f32 	[%r27], %f1;
$L__BB19_2:
	setp.ge.s32 	%p6, %r2, %r13;
	bar.sync 	0;
	add.s32 	%r28, %r6, %r4;
	add.s32 	%r10, %r3, %r7;
	setp.ge.s32 	%p7, %r10, %r14;
	setp.ge.s32 	%p8, %r28, %r11;
	or.pred  	%p9, %p7, %p8;
	or.pred  	%p10, %p9, %p6;
	@%p10 bra 	$L__BB19_4;
	mad.lo.s32 	%r29, %r11, %r10, %r28;
	mad.lo.s32 	%r30, %r29, %r13, %r2;
	mov.u32 	%r31, _ZZ32transpose3d_shm_bank_kerneltmpltILi1ELi0ELi2ELi8ELi9ELi8EEvPKfPfiiiE6buffer;
	mad.lo.s32 	%r32, %r7, 288, %r31;
	shl.b32 	%r33, %r4, 5;
	add.s32 	%r34, %r32, %r33;
	shl.b32 	%r35, %r1, 2;
	add.s32 	%r36, %r34, %r35;
	ld.shared.f32 	%f2, [%r36];
	cvta.to.global.u64 	%rd6, %rd2;
	mul.wide.s32 	%rd7, %r30, 4;
	add.s64 	%rd8, %rd6, %rd7;
	st.global.f32 	[%rd8], %f2;
$L__BB19_4:
	ret;

}
	// .globl	_Z32transpose3d_shm_bank_kerneltmpltILi1ELi2ELi0ELi8ELi10ELi10EEvPKfPfiii
.visible .entry _Z32transpose3d_shm_bank_kerneltmpltILi1ELi2ELi0ELi8ELi10ELi10EEvPKfPfiii(
	.param .u64 .ptr .align 1 _Z32transpose3d_shm_bank_kerneltmpltILi1ELi2ELi0ELi8ELi10ELi10EEvPKfPfiii_param_0,
	.param .u64 .ptr .align 1 _Z32transpose3d_shm_bank_kerneltmpltILi1ELi2ELi0ELi8ELi10ELi10EEvPKfPfiii_param_1,
	.param .u32 _Z32transpose3d_shm_bank_kerneltmpltILi1ELi2ELi0ELi8ELi10ELi10EEvPKfPfiii_param_2,
	.param .u32 _Z32transpose3d_shm_bank_kerneltmpltILi1ELi2ELi0ELi8ELi10ELi10EEvPKfPfiii_param_3,
	.param .u32 _Z32transpose3d_shm_bank_kerneltmpltILi1ELi2ELi0ELi8ELi10ELi10EEvPKfPfiii_param_4
)
{
	.reg .pred 	%p<11>;
	.reg .b32 	%r<37>;
	.reg .b32 	%f<3>;
	.reg .b64 	%rd<9>;
	// demoted variable
	.shared .align 4 .b8 _ZZ32transpose3d_shm_bank_kerneltmpltILi1ELi2ELi0ELi8ELi10ELi10EEvPKfPfiiiE6buffer[3200];
	ld.param.u64 	%rd1, [_Z32transpose3d_shm_bank_kerneltmpltILi1ELi2ELi0ELi8ELi10ELi10EEvPKfPfiii_param_0];
	ld.param.u64 	%rd2, [_Z32transpose3d_shm_bank_kerneltmpltILi1ELi2ELi0ELi8ELi10ELi10EEvPKfPfiii_param_1];
	ld.param.u32 	%r13, [_Z32transpose3d_shm_bank_kerneltmpltILi1ELi2ELi0ELi8ELi10ELi10EEvPKfPfiii_param_2];
	ld.param.u32 	%r16, [_Z32transpose3d_shm_bank_kerneltmpltILi1ELi2ELi0ELi8ELi10ELi10EEvPKfPfiii_param_3];
	ld.param.u32 	%r15, [_Z32transpose3d_shm_bank_kerneltmpltILi1ELi2ELi0ELi8ELi10ELi10EEvPKfPfiii_param_4];
	mov.u32 	%r17, %ctaid.x;
	shl.b32 	%r1, %r17, 3;
	mov.u32 	%r2, %tid.x;
	add.s32 	%r3, %r1, %r2;
	mov.u32 	%r18, %ctaid.y;
	shl.b32 	%r4, %r18, 3;
	mov.u32 	%r5, %tid.y;
	add.s32 	%r19, %r4, %r5;
	mov.u32 	%r20, %ctaid.z;
	shl.b32 	%r7, %r20, 3;
	mov.u32 	%r8, %tid.z;
	add.s32 	%r9, %r7, %r8;
	setp.ge.s32 	%p1, %r9, %r13;
	setp.ge.s32 	%p2, %r19, %r16;
	or.pred  	%p3, %p1, %p2;
	setp.ge.s32 	%p4, %r3, %r15;
	or.pred  	%p5, %p3, %p4;
	@%p5 bra 	$L__BB20_2;
	cvta.to.global.u64 	%rd3, %rd1;
	mad.lo.s32 	%r21, %r16, %r9, %r19;
	mad.lo.s32 	%r22, %r21, %r15, %r3;
	mul.wide.s32 	%rd4, %r22, 4;
	add.s64 	%rd5, %rd3, %rd4;
	ld.global.f32 	%f1, [%rd5];
	mov.u32 	%r23, _ZZ32transpose3d_shm_bank_kerneltmpltILi1ELi2ELi0ELi8ELi10ELi10EEvPKfPfiiiE6buffer;
	mad.lo.s32 	%r24, %r5, 400, %r23;
	mad.lo.s32 	%r25, %r2, 40, %r24;
	shl.b32 	%r26, %r8, 2;
	add.s32 	%r27, %r25, %r26;
	st.shared.f32 	[%r27], %f1;
$L__BB20_2:
	bar.sync 	0;
	add.s32 	%r28, %r7, %r2;
	add.s32 	%r11, %r1, %r5;
	add.s32 	%r12, %r4, %r8;
	setp.ge.s32 	%p6, %r12, %r16;
	setp.ge.s32 	%p7, %r11, %r15;
	or.pred  	%p8, %p6, %p7;
	setp.ge.s32 	%p9, %r28, %r13;
	or.pred  	%p10, %p8, %p9;
	@%p10 bra 	$L__BB20_4;
	mad.lo.s32 	%r30, %r15, %r12, %r11;
	mad.lo.s32 	%r31, %r30, %r13, %r28;
	mov.u32 	%r32, _ZZ32transpose3d_shm_bank_kerneltmpltILi1ELi2ELi0ELi8ELi10ELi10EEvPKfPfiiiE6buffer;
	mad.lo.s32 	%r33, %r8, 400, %r32;
	mad.lo.s32 	%r34, %r5, 40, %r33;
	shl.b32 	%r35, %r2, 2;
	add.s32 	%r36, %r34, %r35;
	ld.shared.f32 	%f2, [%r36];
	cvta.to.global.u64 	%rd6, %rd2;
	mul.wide.s32 	%rd7, %r31, 4;
	add.s64 	%rd8, %rd6, %rd7;
	st.global.f32 	[%rd8], %f2;
$L__BB20_4:
	ret;

}
	// .globl	_Z32transpose3d_shm_bank_kerneltmpltILi2ELi0ELi1ELi8ELi8ELi9EEvPKfPfiii
.visible .entry _Z32transpose3d_shm_bank_kerneltmpltILi2ELi0ELi1ELi8ELi8ELi9EEvPKfPfiii(
	.param .u64 .ptr .align 1 _Z32transpose3d_shm_bank_kerneltmpltILi2ELi0ELi1ELi8ELi8ELi9EEvPKfPfiii_param_0,
	.param .u64 .ptr .align 1 _Z32transpose3d_shm_bank_kerneltmpltILi2ELi0ELi1ELi8ELi8ELi9EEvPKfPfiii_param_1,
	.param .u32 _Z32transpose3d_shm_bank_kerneltmpltILi2ELi0ELi1ELi8ELi8ELi9EEvPKfPfiii_param_2,
	.param .u32 _Z32transpose3d_shm_bank_kerneltmpltILi2ELi0ELi1ELi8ELi8ELi9EEvPKfPfiii_param_3,
	.param .u32 _Z32transpose3d_shm_bank_kerneltmpltILi2ELi0ELi1ELi8ELi8ELi9EEvPKfPfiii_param_4
)
{
	.reg .pred 	%p<11>;
	.reg .b32 	%r<37>;
	.reg .b32 	%f<3>;
	.reg .b64 	%rd<9>;
	// demoted variable
	.shared .align 4 .b8 _ZZ32transpose3d_shm_bank_kerneltmpltILi2ELi0ELi1ELi8ELi8ELi9EEvPKfPfiiiE6buffer[2304];
	ld.param.u64 	%rd1, [_Z32transpose3d_shm_bank_kerneltmpltILi2ELi0ELi1ELi8ELi8ELi9EEvPKfPfiii_param_0];
	ld.param.u64 	%rd2, [_Z32transpose3d_shm_bank_kerneltmpltILi2ELi0ELi1ELi8ELi8ELi9EEvPKfPfiii_param_1];
	ld.param.u32 	%r13, [_Z32transpose3d_shm_bank_kerneltmpltILi2ELi0ELi1ELi8ELi8ELi9EEvPKfPfiii_param_2];
	ld.param.u32 	%r16, [_Z32transpose3d_shm_bank_kerneltmpltILi2ELi0ELi1ELi8ELi8ELi9EEvPKfPfiii_param_3];
	ld.param.u32 	%r15, [_Z32transpose3d_shm_bank_kerneltmpltILi2ELi0ELi1ELi8ELi8ELi9EEvPKfPfiii_param_4];
	mov.u32 	%r17, %ctaid.x;
	shl.b32 	%r1, %r17, 3;
	mov.u32 	%r2, %tid.x;
	add.s32 	%r3, %r1, %r2;
	mov.u32 	%r18, %ctaid.y;
	shl.b32 	%r4, %r18, 3;
	mov.u32 	%r5, %tid.y;
	add.s32 	%r19, %r4, %r5;
	mov.u32 	%r20, %ctaid.z;
	shl.b32 	%r7, %r20, 3;
	mov.u32 	%r8, %tid.z;
	add.s32 	%r9, %r7, %r8;
	setp.ge.s32 	%p1, %r9, %r13;
	setp.ge.s32 	%p2, %r19, %r16;
	or.pred  	%p3, %p1, %p2;
	setp.ge.s32 	%p4, %r3, %r15;
	or.pred  	%p5, %p3, %p4;
	@%p5 bra 	$L__BB21_2;
	cvta.to.global.u64 	%rd3, %rd1;
	mad.lo.s32 	%r21, %r16, %r9, %r19;
	mad.lo.s32 	%r22, %r21, %r15, %r3;
	mul.wide.s32 	%rd4, %r22, 4;
	add.s64 	%rd5, %rd3, %rd4;
	ld.global.f32 	%f1, [%rd5];
	mov.u32 	%r23, _ZZ32transpose3d_shm_bank_kerneltmpltILi2ELi0ELi1ELi8ELi8ELi9EEvPKfPfiiiE6buffer;
	mad.lo.s32 	%r24, %r2, 288, %r23;
	mad.lo.s32 	%r25, %r8, 36, %r24;
	shl.b32 	%r26, %r5, 2;
	add.s32 	%r27, %r25, %r26;
	st.shared.f32 	[%r27], %f1;
$L__BB21_2:
	bar.sync 	0;
	add.s32 	%r28, %r4, %r2;
	add.s32 	%r29, %r7, %r5;
	add.s32 	%r12, %r1, %r8;
	setp.ge.s32 	%p6, %r12, %r15;
	setp.ge.s32 	%p7, %r29, %r13;
	or.pred  	%p8, %p6, %p7;
	setp.ge.s32 	%p9, %r28, %r16;
	or.pred  	%p10, %p8, %p9;
	@%p10 bra 	$L__BB21_4;
	mad.lo.s32 	%r30, %r13, %r12, %r29;
	mad.lo.s32 	%r31, %r30, %r16, %r28;
	mov.u32 	%r32, _ZZ32transpose3d_shm_bank_kerneltmpltILi2ELi0ELi1ELi8ELi8ELi9EEvPKfPfiiiE6buffer;
	mad.lo.s32 	%r33, %r8, 288, %r32;
	mad.lo.s32 	%r34, %r5, 36, %r33;
	shl.b32 	%r35, %r2, 2;
	add.s32 	%r36, %r34, %r35;
	ld.shared.f32 	%f2, [%r36];
	cvta.to.global.u64 	%rd6, %rd2;
	mul.wide.s32 	%rd7, %r31, 4;
	add.s64 	%rd8, %rd6, %rd7;
	st.global.f32 	[%rd8], %f2;
$L__BB21_4:
	ret;

}
	// .globl	_Z32transpose3d_shm_bank_kerneltmpltILi2ELi1ELi0ELi8ELi12ELi9EEvPKfPfiii
.visible .entry _Z32transpose3d_shm_bank_kerneltmpltILi2ELi1ELi0ELi8ELi12ELi9EEvPKfPfiii(
	.param .u64 .ptr .align 1 _Z32transpose3d_shm_bank_kerneltmpltILi2ELi1ELi0ELi8ELi12ELi9EEvPKfPfiii_param_0,
	.param .u64 .ptr .align 1 _Z32transpose3d_shm_bank_kerneltmpltILi2ELi1ELi0ELi8ELi12ELi9EEvPKfPfiii_param_1,
	.param .u32 _Z32transpose3d_shm_bank_kerneltmpltILi2ELi1ELi0ELi8ELi12ELi9EEvPKfPfiii_param_2,
	.param .u32 _Z32transpose3d_shm_bank_kerneltmpltILi2ELi1ELi0ELi8ELi12ELi9EEvPKfPfiii_param_3,
	.param .u32 _Z32transpose3d_shm_bank_kerneltmpltILi2ELi1ELi0ELi8ELi12ELi9EEvPKfPfiii_param_4
)
{
	.reg .pred 	%p<11>;
	.reg .b32 	%r<35>;
	.reg .b32 	%f<3>;
	.reg .b64 	%rd<9>;
	// demoted variable
	.shared .align 4 .b8 _ZZ32transpose3d_shm_bank_kerneltmpltILi2ELi1ELi0ELi8ELi12ELi9EEvPKfPfiiiE6buffer[3456];
	ld.param.u64 	%rd1, [_Z32transpose3d_shm_bank_kerneltmpltILi2ELi1ELi0ELi8ELi12ELi9EEvPKfPfiii_param_0];
	ld.param.u64 	%rd2, [_Z32transpose3d_shm_bank_kerneltmpltILi2ELi1ELi0ELi8ELi12ELi9EEvPKfPfiii_param_1];
	ld.param.u32 	%r11, [_Z32transpose3d_shm_bank_kerneltmpltILi2ELi1ELi0ELi8ELi12ELi9EEvPKfPfiii_param_2];
	ld.param.u32 	%r14, [_Z32transpose3d_shm_bank_kerneltmpltILi2ELi1ELi0ELi8ELi12ELi9EEvPKfPfiii_param_3];
	ld.param.u32 	%r13, [_Z32transpose3d_shm_bank_kerneltmpltILi2ELi1ELi0ELi8ELi12ELi9EEvPKfPfiii_param_4];
	mov.u32 	%r15, %ctaid.x;
	shl.b32 	%r1, %r15, 3;
	mov.u32 	%r2, %tid.x;
	add.s32 	%r3, %r1, %r2;
	mov.u32 	%r16, %ctaid.y;
	shl.b32 	%r17, %r16, 3;
	mov.u32 	%r4, %tid.y;
	add.s32 	%r18, %r17, %r4;
	mov.u32 	%r19, %ctaid.z;
	shl.b32 	%r6, %r19, 3;
	mov.u32 	%r7, %tid.z;
	add.s32 	%r8, %r6, %r7;
	setp.ge.s32 	%p1, %r8, %r11;
	setp.ge.s32 	%p2, %r18, %r14;
	or.pred  	%p3, %p1, %p2;
	setp.ge.s32 	%p4, %r3, %r13;
	or.pred  	%p5, %p3, %p4;
	@%p5 bra 	$L__BB22_2;
	cvta.to.global.u64 	%rd3, %rd1;
	mad.lo.s32 	%r20, %r14, %r8, %r18;
	mad.lo.s32 	%r21, %r20, %r13, %r3;
	mul.wide.s32 	%rd4, %r21, 4;
	add.s64 	%rd5, %rd3, %rd4;
	ld.global.f32 	%f1, [%rd5];
	mov.u32 	%r22, _ZZ32transpose3d_shm_bank_kerneltmpltILi2ELi1ELi0ELi8ELi12ELi9EEvPKfPfiiiE6buffer;
	mad.lo.s32 	%r23, %r2, 432, %r22;
	mad.lo.s32 	%r24, %r4, 36, %r23;
	shl.b32 	%r25, %r7, 2;
	add.s32 	%r26, %r24, %r25;
	st.shared.f32 	[%r26], %f1;
$L__BB22_2:
	setp.ge.s32 	%p6, %r18, %r14;
	bar.sync 	0;
	add.s32 	%r27, %r6, %r2;
	add.s32 	%r10, %r1, %r7;
	setp.ge.s32 	%p7, %r10, %r13;
	or.pred  	%p8, %p7, %p6;
	setp.ge.s32 	%p9, %r27, %r11;
	or.pred  	%p10, %p8, %p9;
	@%p10 bra 	$L__BB22_4;
	mad.lo.s32 	%r28, %r14, %r10, %r18;
	mad.lo.s32 	%r29, %r28, %r11, %r27;
	mov.u32 	%r30, _ZZ32transpose3d_shm_bank_kerneltmpltILi2ELi1ELi0ELi8ELi12ELi9EEvPKfPfiiiE6buffer;
	mad.lo.s32 	%r31, %r7, 432, %r30;
	mad.lo.s32 	%r32, %r4, 36, %r31;
	shl.b32 	%r33, %r2, 2;
	add.s32 	%r34, %r32, %r33;
	ld.shared.f32 	%f2, [%r34];
	cvta.to.global.u64 	%rd6, %rd2;
	mul.wide.s32 	%rd7, %r29, 4;
	add.s64 	%rd8, %rd6, %rd7;
	st.global.f32 	[%rd8], %f2;
$L__BB22_4:
	ret;

}
	// .globl	_Z30transpose2d_shm_bank_kernel_v1PKfPfii
.visible .entry _Z30transpose2d_shm_bank_kernel_v1PKfPfii(
	.param .u64 .ptr .align 1 _Z30transpose2d_shm_bank_kernel_v1PKfPfii_param_0,
	.param .u64 .ptr .align 1 _Z30transpose2d_shm_bank_kernel_v1PKfPfii_param_1,
	.param .u32 _Z30transpose2d_shm_bank_kernel_v1PKfPfii_param_2,
	.param .u32 _Z30transpose2d_shm_bank_kernel_v1PKfPfii_param_3
)
{
	.reg .pred 	%p<7>;
	.reg .b32 	%r<24>;
	.reg .b32 	%f<3>;
	.reg .b64 	%rd<9>;
	// demoted variable
	.shared .align 4 .b8 _ZZ30transpose2d_shm_bank_kernel_v1PKfPfiiE6buffer[4224];
	ld.param.u64 	%rd1, [_Z30transpose2d_shm_bank_kernel_v1PKfPfii_param_0];
	ld.param.u64 	%rd2, [_Z30transpose2d_shm_bank_kernel_v1PKfPfii_param_1];
	ld.param.u32 	%r9, [_Z30transpose2d_shm_bank_kernel_v1PKfPfii_param_2];
	ld.param.u32 	%r10, [_Z30transpose2d_shm_bank_kernel_v1PKfPfii_param_3];
	mov.u32 	%r11, %ctaid.x;
	shl.b32 	%r1, %r11, 5;
	mov.u32 	%r2, %tid.x;
	add.s32 	%r3, %r1, %r2;
	mov.u32 	%r12, %ctaid.y;
	shl.b32 	%r4, %r12, 5;
	mov.u32 	%r5, %tid.y;
	add.s32 	%r6, %r4, %r5;
	setp.ge.s32 	%p1, %r6, %r9;
	setp.ge.s32 	%p2, %r3, %r10;
	or.pred  	%p3, %p1, %p2;
	@%p3 bra 	$L__BB23_2;
	cvta.to.global.u64 	%rd3, %rd1;
	mad.lo.s32 	%r13, %r10, %r6, %r3;
	mul.wide.s32 	%rd4, %r13, 4;
	add.s64 	%rd5, %rd3, %rd4;
	ld.global.f32 	%f1, [%rd5];
	mov.u32 	%r14, _ZZ30transpose2d_shm_bank_kernel_v1PKfPfiiE6buffer;
	mad.lo.s32 	%r15, %r5, 132, %r14;
	shl.b32 	%r16, %r2, 2;
	add.s32 	%r17, %r15, %r16;
	st.shared.f32 	[%r17], %f1;
$L__BB23_2:
	bar.sync 	0;
	add.s32 	%r18, %r4, %r2;
	add.s32 	%r8, %r1, %r5;
	setp.ge.s32 	%p4, %r8, %r10;
	setp.ge.s32 	%p5, %r18, %r9;
	or.pred  	%p6, %p4, %p5;
	@%p6 bra 	$L__BB23_4;
	mov.u32 	%r19, _ZZ30transpose2d_shm_bank_kernel_v1PKfPfiiE6buffer;
	mad.lo.s32 	%r20, %r2, 132, %r19;
	shl.b32 	%r21, %r5, 2;
	add.s32 	%r22, %r20, %r21;
	ld.shared.f32 	%f2, [%r22];
	mad.lo.s32 	%r23, %r9, %r8, %r18;
	cvta.to.global.u64 	%rd6, %rd2;
	mul.wide.s32 	%rd7, %r23, 4;
	add.s64 	%rd8, %rd6, %rd7;
	st.global.f32 	[%rd8], %f2;
$L__BB23_4:
	ret;

}
	// .globl	_Z30transpose2d_shm_bank_kernel_v2PKfPfii
.visible .entry _Z30transpose2d_shm_bank_kernel_v2PKfPfii(
	.param .u64 .ptr .align 1 _Z30transpose2d_shm_bank_kernel_v2PKfPfii_param_0,
	.param .u64 .ptr .align 1 _Z30transpose2d_shm_bank_kernel_v2PKfPfii_param_1,
	.param .u32 _Z30transpose2d_shm_bank_kernel_v2PKfPfii_param_2,
	.param .u32 _Z30transpose2d_shm_bank_kernel_v2PKfPfii_param_3
)
{
	.reg .pred 	%p<7>;
	.reg .b32 	%r<24>;
	.reg .b32 	%f<3>;
	.reg .b64 	%rd<9>;
	// demoted variable
	.shared .align 4 .b8 _ZZ30transpose2d_shm_bank_kernel_v2PKfPfiiE6buffer[288];
	ld.param.u64 	%rd1, [_Z30transpose2d_shm_bank_kernel_v2PKfPfii_param_0];
	ld.param.u64 	%rd2, [_Z30transpose2d_shm_bank_kernel_v2PKfPfii_param_1];
	ld.param.u32 	%r9, [_Z30transpose2d_shm_bank_kernel_v2PKfPfii_param_2];
	ld.param.u32 	%r10, [_Z30transpose2d_shm_bank_kernel_v2PKfPfii_param_3];
	mov.u32 	%r11, %ctaid.x;
	shl.b32 	%r1, %r11, 3;
	mov.u32 	%r2, %tid.x;
	add.s32 	%r3, %r1, %r2;
	mov.u32 	%r12, %ctaid.y;
	shl.b32 	%r4, %r12, 3;
	mov.u32 	%r5, %tid.y;
	add.s32 	%r6, %r4, %r5;
	setp.ge.s32 	%p1, %r6, %r9;
	setp.ge.s32 	%p2, %r3, %r10;
	or.pred  	%p3, %p1, %p2;
	@%p3 bra 	$L__BB24_2;
	cvta.to.global.u64 	%rd3, %rd1;
	mad.lo.s32 	%r13, %r10, %r6, %r3;
	mul.wide.s32 	%rd4, %r13, 4;
	add.s64 	%rd5, %rd3, %rd4;
	ld.global.f32 	%f1, [%rd5];
	mov.u32 	%r14, _ZZ30transpose2d_shm_bank_kernel_v2PKfPfiiE6buffer;
	mad.lo.s32 	%r15, %r5, 36, %r14;
	shl.b32 	%r16, %r2, 2;
	add.s32 	%r17, %r15, %r16;
	st.shared.f32 	[%r17], %f1;
$L__BB24_2:
	bar.sync 	0;
	add.s32 	%r18, %r4, %r2;
	add.s32 	%r8, %r1, %r5;
	setp.ge.s32 	%p4, %r8, %r10;
	setp.ge.s32 	%p5, %r18, %r9;
	or.pred  	%p6, %p4, %p5;
	@%p6 bra 	$L__BB24_4;
	mov.u32 	%r19, _ZZ30transpose2d_shm_bank_kernel_v2PKfPfiiE6buffer;
	mad.lo.s32 	%r20, %r2, 36, %r19;
	shl.b32 	%r21, %r5, 2;
	add.s32 	%r22, %r20, %r21;
	ld.shared.f32 	%f2, [%r22];
	mad.lo.s32 	%r23, %r9, %r8, %r18;
	cvta.to.global.u64 	%rd6, %rd2;
	mul.wide.s32 	%rd7, %r23, 4;
	add.s64 	%rd8, %rd6, %rd7;
	st.global.f32 	[%rd8], %f2;
$L__BB24_4:
	ret;

}


// ===== COMPILED SASS (sm_100) =====

	.target	sm_100

	.elftype	@"ET_EXEC"


//--------------------- .note.nv.tkinfo           --------------------------
	.section	.note.nv.tkinfo,"",@"SHT_NOTE"
	.sectionflags	@"SHF_NOTE_NV_TKINFO"
	.tkinfo
        /*0018*/ 	.word	0x00000002
        /*0030*/ 	.string	""
        /*0030*/ 	.string	"ptxas"
        /*0030*/ 	.string	"Cuda compilation tools, release 13.0, V13.0.88"
        /*0030*/ 	.string	"Build cuda_13.0.r13.0/compiler.36424714_0"
        /*0030*/ 	.string	"-arch sm_100 -m 64 "



//--------------------- .note.nv.cuinfo           --------------------------
	.section	.note.nv.cuinfo,"",@"SHT_NOTE"
	.sectionflags	@"SHF_NOTE_NV_CUINFO"
        /*0018*/ 	.short	0x0002
        /*001a*/ 	.short	0x0064
        /*001c*/ 	.short	0x0082
	.zero		2


//--------------------- .nv.info                  --------------------------
	.section	.nv.info,"",@"SHT_CUDA_INFO"
	.align	4


	//----- nvinfo : EIATTR_REGCOUNT
	.align		4
        /*0000*/ 	.byte	0x04, 0x2f
        /*0002*/ 	.short	(.L_1 - .L_0)
	.align		4
.L_0:
        /*0004*/ 	.word	index@(_Z20copy3d_simple_kernelPKfPfiii)
        /*0008*/ 	.word	0x0000000a


	//----- nvinfo : EIATTR_FRAME_SIZE
	.align		4
.L_1:
        /*000c*/ 	.byte	0x04, 0x11
        /*000e*/ 	.short	(.L_3 - .L_2)
	.align		4
.L_2:
        /*0010*/ 	.word	index@(_Z20copy3d_simple_kernelPKfPfiii)
        /*0014*/ 	.word	0x00000000


	//----- nvinfo : EIATTR_REGCOUNT
	.align		4
.L_3:
        /*0018*/ 	.byte	0x04, 0x2f
        /*001a*/ 	.short	(.L_5 - .L_4)
	.align		4
.L_4:
        /*001c*/ 	.word	index@(_Z20copy2d_simple_kernelPKfPfii)
        /*0020*/ 	.word	0x0000000a


	//----- nvinfo : EIATTR_FRAME_SIZE
	.align		4
.L_5:
        /*0024*/ 	.byte	0x04, 0x11
        /*0026*/ 	.short	(.L_7 - .L_6)
	.align		4
.L_6:
        /*0028*/ 	.word	index@(_Z20copy2d_simple_kernelPKfPfii)
        /*002c*/ 	.word	0x00000000


	//----- nvinfo : EIATTR_REGCOUNT
	.align		4
.L_7:
        /*0030*/ 	.byte	0x04, 0x2f
        /*0032*/ 	.short	(.L_9 - .L_8)
	.align		4
.L_8:
        /*0034*/ 	.word	index@(_Z30transpose3d_simple_kerneltmpltILi0ELi1ELi2EEvPKfPfiii)
        /*0038*/ 	.word	0x0000000a


	//----- nvinfo : EIATTR_FRAME_SIZE
	.align		4
.L_9:
        /*003c*/ 	.byte	0x04, 0x11
        /*003e*/ 	.short	(.L_11 - .L_10)
	.align		4
.L_10:
        /*0040*/ 	.word	index@(_Z30transpose3d_simple_kerneltmpltILi0ELi1ELi2EEvPKfPfiii)
        /*0044*/ 	.word	0x00000000


	//----- nvinfo : EIATTR_REGCOUNT
	.align		4
.L_11:
        /*0048*/ 	.byte	0x04, 0x2f
        /*004a*/ 	.short	(.L_13 - .L_12)
	.align		4
.L_12:
        /*004c*/ 	.word	index@(_Z30transpose3d_simple_kerneltmpltILi0ELi2ELi1EEvPKfPfiii)
        /*0050*/ 	.word	0x0000000a


	//----- nvinfo : EIATTR_FRAME_SIZE
	.align		4
.L_13:
        /*0054*/ 	.byte	0x04, 0x11
        /*0056*/ 	.short	(.L_15 - .L_14)
	.align		4
.L_14:
        /*0058*/ 	.word	index@(_Z30transpose3d_simple_kerneltmpltILi0ELi2ELi1EEvPKfPfiii)
        /*005c*/ 	.word	0x00000000


	//----- nvinfo : EIATTR_REGCOUNT
	.align		4
.L_15:
        /*0060*/ 	.byte	0x04, 0x2f
        /*0062*/ 	.short	(.L_17 - .L_16)
	.align		4
.L_16:
        /*0064*/ 	.word	index@(_Z30transpose3d_simple_kerneltmpltILi1ELi0ELi2EEvPKfPfiii)
        /*0068*/ 	.word	0x0000000a


	//----- nvinfo : EIATTR_FRAME_SIZE
	.align		4
.L_17:
        /*006c*/ 	.byte	0x04, 0x11
        /*006e*/ 	.short	(.L_19 - .L_18)
	.align		4
.L_18:
        /*0070*/ 	.word	index@(_Z30transpose3d_simple_kerneltmpltILi1ELi0ELi2EEvPKfPfiii)
        /*0074*/ 	.word	0x00000000


	//----- nvinfo : EIATTR_REGCOUNT
	.align		4
.L_19:
        /*0078*/ 	.byte	0x04, 0x2f
        /*007a*/ 	.short	(.L_21 - .L_20)
	.align		4
.L_20:
        /*007c*/ 	.word	index@(_Z30transpose3d_simple_kerneltmpltILi1ELi2ELi0EEvPKfPfiii)
        /*0080*/ 	.word	0x0000000a


	//----- nvinfo : EIATTR_FRAME_SIZE
	.align		4
.L_21:
        /*0084*/ 	.byte	0x04, 0x11
        /*0086*/ 	.short	(.L_23 - .L_22)
	.align		4
.L_22:
        /*0088*/ 	.word	index@(_Z30transpose3d_simple_kerneltmpltILi1ELi2ELi0EEvPKfPfiii)
        /*008c*/ 	.word	0x00000000


	//----- nvinfo : EIATTR_REGCOUNT
	.align		4
.L_23:
        /*0090*/ 	.byte	0x04, 0x2f
        /*0092*/ 	.short	(.L_25 - .L_24)
	.align		4
.L_24:
        /*0094*/ 	.word	index@(_Z30transpose3d_simple_kerneltmpltILi2ELi0ELi1EEvPKfPfiii)
        /*0098*/ 	.word	0x0000000a


	//----- nvinfo : EIATTR_FRAME_SIZE
	.align		4
.L_25:
        /*009c*/ 	.byte	0x04, 0x11
        /*009e*/ 	.short	(.L_27 - .L_26)
	.align		4
.L_26:
        /*00a0*/ 	.word	index@(_Z30transpose3d_simple_kerneltmpltILi2ELi0ELi1EEvPKfPfiii)
        /*00a4*/ 	.word	0x00000000


	//----- nvinfo : EIATTR_REGCOUNT
	.align		4
.L_27:
        /*00a8*/ 	.byte	0x04, 0x2f
        /*00aa*/ 	.short	(.L_29 - .L_28)
	.align		4
.L_28:
        /*00ac*/ 	.word	index@(_Z30transpose3d_simple_kerneltmpltILi2ELi1ELi0EEvPKfPfiii)
        /*00b0*/ 	.word	0x0000000a


	//----- nvinfo : EIATTR_FRAME_SIZE
	.align		4
.L_29:
        /*00b4*/ 	.byte	0x04, 0x11
        /*00b6*/ 	.short	(.L_31 - .L_30)
	.align		4
.L_30:
        /*00b8*/ 	.word	index@(_Z30transpose3d_simple_kerneltmpltILi2ELi1ELi0EEvPKfPfiii)
        /*00bc*/ 	.word	0x00000000


	//----- nvinfo : EIATTR_REGCOUNT
	.align		4
.L_31:
        /*00c0*/ 	.byte	0x04, 0x2f
        /*00c2*/ 	.short	(.L_33 - .L_32)
	.align		4
.L_32:
        /*00c4*/ 	.word	index@(_Z25transpose2d_simple_kernelPKfPfii)
        /*00c8*/ 	.word	0x0000000a


	//----- nvinfo : EIATTR_FRAME_SIZE
	.align		4
.L_33:
        /*00cc*/ 	.byte	0x04, 0x11
        /*00ce*/ 	.short	(.L_35 - .L_34)
	.align		4
.L_34:
        /*00d0*/ 	.word	index@(_Z25transpose2d_simple_kernelPKfPfii)
        /*00d4*/ 	.word	0x00000000


	//----- nvinfo : EIATTR_REGCOUNT
	.align		4
.L_35:
        /*00d8*/ 	.byte	0x04, 0x2f
        /*00da*/ 	.short	(.L_37 - .L_36)
	.align		4
.L_36:
        /*00dc*/ 	.word	index@(_Z27transpose3d_shm_kerneltmpltILi0ELi1ELi2EEvPKfPfiii)
        /*00e0*/ 	.word	0x0000000e


	//----- nvinfo : EIATTR_FRAME_SIZE
	.align		4
.L_37:
        /*00e4*/ 	.byte	0x04, 0x11
        /*00e6*/ 	.short	(.L_39 - .L_38)
	.align		4
.L_38:
        /*00e8*/ 	.word	index@(_Z27transpose3d_shm_kerneltmpltILi0ELi1ELi2EEvPKfPfiii)
        /*00ec*/ 	.word	0x00000000


	//----- nvinfo : EIATTR_REGCOUNT
	.align		4
.L_39:
        /*00f0*/ 	.byte	0x04, 0x2f
        /*00f2*/ 	.short	(.L_41 - .L_40)
	.align		4
.L_40:
        /*00f4*/ 	.word	index@(_Z27transpose3d_shm_kerneltmpltILi0ELi2ELi1EEvPKfPfiii)
        /*00f8*/ 	.word	0x0000000e


	//----- nvinfo : EIATTR_FRAME_SIZE
	.align		4
.L_41:
        /*00fc*/ 	.byte	0x04, 0x11
        /*00fe*/ 	.short	(.L_43 - .L_42)
	.align		4
.L_42:
        /*0100*/ 	.word	index@(_Z27transpose3d_shm_kerneltmpltILi0ELi2ELi1EEvPKfPfiii)
        /*0104*/ 	.word	0x00000000


	//----- nvinfo : EIATTR_REGCOUNT
	.align		4
.L_43:
        /*0108*/ 	.byte	0x04, 0x2f
        /*010a*/ 	.short	(.L_45 - .L_44)
	.align		4
.L_44:
        /*010c*/ 	.word	index@(_Z27transpose3d_shm_kerneltmpltILi1ELi0ELi2EEvPKfPfiii)
        /*0110*/ 	.word	0x00000010


	//----- nvinfo : EIATTR_FRAME_SIZE
	.align		4
.L_45:
        /*0114*/ 	.byte	0x04, 0x11
        /*0116*/ 	.short	(.L_47 - .L_46)
	.align		4
.L_46:
        /*0118*/ 	.word	index@(_Z27transpose3d_shm_kerneltmpltILi1ELi0ELi2EEvPKfPfiii)
        /*011c*/ 	.word	0x00000000


	//----- nvinfo : EIATTR_REGCOUNT
	.align		4
.L_47:
        /*0120*/ 	.byte	0x04, 0x2f
        /*0122*/ 	.short	(.L_49 - .L_48)
	.align		4
.L_48:
        /*0124*/ 	.word	index@(_Z27transpose3d_shm_kerneltmpltILi1ELi2ELi0EEvPKfPfiii)
        /*0128*/ 	.word	0x00000010


	//----- nvinfo : EIATTR_FRAME_SIZE
	.align		4
.L_49:
        /*012c*/ 	.byte	0x04, 0x11
        /*012e*/ 	.short	(.L_51 - .L_50)
	.align		4
.L_50:
        /*0130*/ 	.word	index@(_Z27transpose3d_shm_kerneltmpltILi1ELi2ELi0EEvPKfPfiii)
        /*0134*/ 	.word	0x00000000


	//----- nvinfo : EIATTR_REGCOUNT
	.align		4
.L_51:
        /*0138*/ 	.byte	0x04, 0x2f
        /*013a*/ 	.short	(.L_53 - .L_52)
	.align		4
.L_52:
        /*013c*/ 	.word	index@(_Z27transpose3d_shm_kerneltmpltILi2ELi0ELi1EEvPKfPfiii)
        /*0140*/ 	.word	0x00000010


	//----- nvinfo : EIATTR_FRAME_SIZE
	.align		4
.L_53:
        /*0144*/ 	.byte	0x04, 0x11
        /*0146*/ 	.short	(.L_55 - .L_54)
	.align		4
.L_54:
        /*0148*/ 	.word	index@(_Z27transpose3d_shm_kerneltmpltILi2ELi0ELi1EEvPKfPfiii)
        /*014c*/ 	.word	0x00000000


	//----- nvinfo : EIATTR_REGCOUNT
	.align		4
.L_55:
        /*0150*/ 	.byte	0x04, 0x2f
        /*0152*/ 	.short	(.L_57 - .L_56)
	.align		4
.L_56:
        /*0154*/ 	.word	index@(_Z27transpose3d_shm_kerneltmpltILi2ELi1ELi0EEvPKfPfiii)
        /*0158*/ 	.word	0x00000010


	//----- nvinfo : EIATTR_FRAME_SIZE
	.align		4
.L_57:
        /*015c*/ 	.byte	0x04, 0x11
        /*015e*/ 	.short	(.L_59 - .L_58)
	.align		4
.L_58:
        /*0160*/ 	.word	index@(_Z27transpose3d_shm_kerneltmpltILi2ELi1ELi0EEvPKfPfiii)
        /*0164*/ 	.word	0x00000000


	//----- nvinfo : EIATTR_REGCOUNT
	.align		4
.L_59:
        /*0168*/ 	.byte	0x04, 0x2f
        /*016a*/ 	.short	(.L_61 - .L_60)
	.align		4
.L_60:
        /*016c*/ 	.word	index@(_Z25transpose2d_shm_kernel_v1PKfPfii)
        /*0170*/ 	.word	0x0000000c


	//----- nvinfo : EIATTR_FRAME_SIZE
	.align		4
.L_61:
        /*0174*/ 	.byte	0x04, 0x11
        /*0176*/ 	.short	(.L_63 - .L_62)
	.align		4
.L_62:
        /*0178*/ 	.word	index@(_Z25transpose2d_shm_kernel_v1PKfPfii)
        /*017c*/ 	.word	0x00000000


	//----- nvinfo : EIATTR_REGCOUNT
	.align		4
.L_63:
        /*0180*/ 	.byte	0x04, 0x2f
        /*0182*/ 	.short	(.L_65 - .L_64)
	.align		4
.L_64:
        /*0184*/ 	.word	index@(_Z25transpose2d_shm_kernel_v2PKfPfii)
        /*0188*/ 	.word	0x0000000c


	//----- nvinfo : EIATTR_FRAME_SIZE
	.align		4
.L_65:
        /*018c*/ 	.byte	0x04, 0x11
        /*018e*/ 	.short	(.L_67 - .L_66)
	.align		4
.L_66:
        /*0190*/ 	.word	index@(_Z25transpose2d_shm_kernel_v2PKfPfii)
        /*0194*/ 	.word	0x00000000


	//----- nvinfo : EIATTR_REGCOUNT
	.align		4
.L_67:
        /*0198*/ 	.byte	0x04, 0x2f
        /*019a*/ 	.short	(.L_69 - .L_68)
	.align		4
.L_68:
        /*019c*/ 	.word	index@(_Z32transpose3d_shm_bank_kerneltmpltILi0ELi1ELi2ELi8ELi8ELi8EEvPKfPfiii)
        /*01a0*/ 	.word	0x0000000e


	//----- nvinfo : EIATTR_FRAME_SIZE
	.align		4
.L_69:
        /*01a4*/ 	.byte	0x04, 0x11
        /*01a6*/ 	.short	(.L_71 - .L_70)
	.align		4
.L_70:
        /*01a8*/ 	.word	index@(_Z32transpose3d_shm_bank_kerneltmpltILi0ELi1ELi2ELi8ELi8ELi8EEvPKfPfiii)
        /*01ac*/ 	.word	0x00000000


	//----- nvinfo : EIATTR_REGCOUNT
	.align		4
.L_71:
        /*01b0*/ 	.byte	0x04, 0x2f
        /*01b2*/ 	.short	(.L_73 - .L_72)
	.align		4
.L_72:
        /*01b4*/ 	.word	index@(_Z32transpose3d_shm_bank_kerneltmpltILi0ELi2ELi1ELi8ELi8ELi12EEvPKfPfiii)
        /*01b8*/ 	.word	0x0000000e


	//----- nvinfo : EIATTR_FRAME_SIZE
	.align		4
.L_73:
        /*01bc*/ 	.byte	0x04, 0x11
        /*01be*/ 	.short	(.L_75 - .L_74)
	.align		4
.L_74:
        /*01c0*/ 	.word	index@(_Z32transpose3d_shm_bank_kerneltmpltILi0ELi2ELi1ELi8ELi8ELi12EEvPKfPfiii)
        /*01c4*/ 	.word	0x00000000


	//----- nvinfo : EIATTR_REGCOUNT
	.align		4
.L_75:
        /*01c8*/ 	.byte	0x04, 0x2f
        /*01ca*/ 	.short	(.L_77 - .L_76)
	.align		4
.L_76:
        /*01cc*/ 	.word	index@(_Z32transpose3d_shm_bank_kerneltmpltILi1ELi0ELi2ELi8ELi9ELi8EEvPKfPfiii)
        /*01d0*/ 	.word	0x00000010


	//----- nvinfo : EIATTR_FRAME_SIZE
	.align		4
.L_77:
        /*01d4*/ 	.byte	0x04, 0x11
        /*01d6*/ 	.short	(.L_79 - .L_78)
	.align		4
.L_78:
        /*01d8*/ 	.word	index@(_Z32transpose3d_shm_bank_kerneltmpltILi1ELi0ELi2ELi8ELi9ELi8EEvPKfPfiii)
        /*01dc*/ 	.word	0x00000000


	//----- nvinfo : EIATTR_REGCOUNT
	.align		4
.L_79:
        /*01e0*/ 	.byte	0x04, 0x2f
        /*01e2*/ 	.short	(.L_81 - .L_80)
	.align		4
.L_80:
        /*01e4*/ 	.word	index@(_Z32transpose3d_shm_bank_kerneltmpltILi1ELi2ELi0ELi8ELi10ELi10EEvPKfPfiii)
        /*01e8*/ 	.word	0x0000000e


	//----- nvinfo : EIATTR_FRAME_SIZE
	.align		4
.L_81:
        /*01ec*/ 	.byte	0x04, 0x11
        /*01ee*/ 	.short	(.L_83 - .L_82)
	.align		4
.L_82:
        /*01f0*/ 	.word	index@(_Z32transpose3d_shm_bank_kerneltmpltILi1ELi2ELi0ELi8ELi10ELi10EEvPKfPfiii)
        /*01f4*/ 	.word	0x00000000


	//----- nvinfo : EIATTR_REGCOUNT
	.align		4
.L_83:
        /*01f8*/ 	.byte	0x04, 0x2f
        /*01fa*/ 	.short	(.L_85 - .L_84)
	.align		4
.L_84:
        /*01fc*/ 	.word	index@(_Z32transpose3d_shm_bank_kerneltmpltILi2ELi0ELi1ELi8ELi8ELi9EEvPKfPfiii)
        /*0200*/ 	.word	0x0000000e


	//----- nvinfo : EIATTR_FRAME_SIZE
	.align		4
.L_85:
        /*0204*/ 	.byte	0x04, 0x11
        /*0206*/ 	.short	(.L_87 - .L_86)
	.align		4
.L_86:
        /*0208*/ 	.word	index@(_Z32transpose3d_shm_bank_kerneltmpltILi2ELi0ELi1ELi8ELi8ELi9EEvPKfPfiii)
        /*020c*/ 	.word	0x00000000


	//----- nvinfo : EIATTR_REGCOUNT
	.align		4
.L_87:
        /*0210*/ 	.byte	0x04, 0x2f
        /*0212*/ 	.short	(.L_89 - .L_88)
	.align		4
.L_88:
        /*0214*/ 	.word	index@(_Z32transpose3d_shm_bank_kerneltmpltILi2ELi1ELi0ELi8ELi12ELi9EEvPKfPfiii)
        /*0218*/ 	.word	0x00000010


	//----- nvinfo : EIATTR_FRAME_SIZE
	.align		4
.L_89:
        /*021c*/ 	.byte	0x04, 0x11
        /*021e*/ 	.short	(.L_91 - .L_90)
	.align		4
.L_90:
        /*0220*/ 	.word	index@(_Z32transpose3d_shm_bank_kerneltmpltILi2ELi1ELi0ELi8ELi12ELi9EEvPKfPfiii)
        /*0224*/ 	.word	0x00000000


	//----- nvinfo : EIATTR_REGCOUNT
	.align		4
.L_91:
        /*0228*/ 	.byte	0x04, 0x2f
        /*022a*/ 	.short	(.L_93 - .L_92)
	.align		4
.L_92:
        /*022c*/ 	.word	index@(_Z30transpose2d_shm_bank_kernel_v1PKfPfii)
        /*0230*/ 	.word	0x0000000c


	//----- nvinfo : EIATTR_FRAME_SIZE
	.align		4
.L_93:
        /*0234*/ 	.byte	0x04, 0x11
        /*0236*/ 	.short	(.L_95 - .L_94)
	.align		4
.L_94:
        /*0238*/ 	.word	index@(_Z30transpose2d_shm_bank_kernel_v1PKfPfii)
        /*023c*/ 	.word	0x00000000


	//----- nvinfo : EIATTR_REGCOUNT
	.align		4
.L_95:
        /*0240*/ 	.byte	0x04, 0x2f
        /*0242*/ 	.short	(.L_97 - .L_96)
	.align		4
.L_96:
        /*0244*/ 	.word	index@(_Z30transpose2d_shm_bank_kernel_v2PKfPfii)
        /*0248*/ 	.word	0x0000000c


	//----- nvinfo : EIATTR_FRAME_SIZE
	.align		4
.L_97:
        /*024c*/ 	.byte	0x04, 0x11
        /*024e*/ 	.short	(.L_99 - .L_98)
	.align		4
.L_98:
        /*0250*/ 	.word	index@(_Z30transpose2d_shm_bank_kernel_v2PKfPfii)
        /*0254*/ 	.word	0x00000000


	//----- nvinfo : EIATTR_MIN_STACK_SIZE
	.align		4
.L_99:
        /*0258*/ 	.byte	0x04, 0x12
        /*025a*/ 	.short	(.L_101 - .L_100)
	.align		4
.L_100:
        /*025c*/ 	.word	index@(_Z30transpose2d_shm_bank_kernel_v2PKfPfii)
        /*0260*/ 	.word	0x00000000


	//----- nvinfo : EIATTR_MIN_STACK_SIZE
	.align		4
.L_101:
        /*0264*/ 	.byte	0x04, 0x12
        /*0266*/ 	.short	(.L_103 - .L_102)
	.align		4
.L_102:
        /*0268*/ 	.word	index@(_Z30transpose2d_shm_bank_kernel_v1PKfPfii)
        /*026c*/ 	.word	0x00000000


	//----- nvinfo : EIATTR_MIN_STACK_SIZE
	.align		4
.L_103:
        /*0270*/ 	.byte	0x04, 0x12
        /*0272*/ 	.short	(.L_105 - .L_104)
	.align		4
.L_104:
        /*0274*/ 	.word	index@(_Z32transpose3d_shm_bank_kerneltmpltILi2ELi1ELi0ELi8ELi12ELi9EEvPKfPfiii)
        /*0278*/ 	.word	0x00000000


	//----- nvinfo : EIATTR_MIN_STACK_SIZE
	.align		4
.L_105:
        /*027c*/ 	.byte	0x04, 0x12
        /*027e*/ 	.short	(.L_107 - .L_106)
	.align		4
.L_106:
        /*0280*/ 	.word	index@(_Z32transpose3d_shm_bank_kerneltmpltILi2ELi0ELi1ELi8ELi8ELi9EEvPKfPfiii)
        /*0284*/ 	.word	0x00000000


	//----- nvinfo : EIATTR_MIN_STACK_SIZE
	.align		4
.L_107:
        /*0288*/ 	.byte	0x04, 0x12
        /*028a*/ 	.short	(.L_109 - .L_108)
	.align		4
.L_108:
        /*028c*/ 	.word	index@(_Z32transpose3d_shm_bank_kerneltmpltILi1ELi2ELi0ELi8ELi10ELi10EEvPKfPfiii)
        /*0290*/ 	.word	0x00000000


	//----- nvinfo : EIATTR_MIN_STACK_SIZE
	.align		4
.L_109:
        /*0294*/ 	.byte	0x04, 0x12
        /*0296*/ 	.short	(.L_111 - .L_110)
	.align		4
.L_110:
        /*0298*/ 	.word	index@(_Z32transpose3d_shm_bank_kerneltmpltILi1ELi0ELi2ELi8ELi9ELi8EEvPKfPfiii)
        /*029c*/ 	.word	0x00000000


	//----- nvinfo : EIATTR_MIN_STACK_SIZE
	.align		4
.L_111:
        /*02a0*/ 	.byte	0x04, 0x12
        /*02a2*/ 	.short	(.L_113 - .L_112)
	.align		4
.L_112:
        /*02a4*/ 	.word	index@(_Z32transpose3d_shm_bank_kerneltmpltILi0ELi2ELi1ELi8ELi8ELi12EEvPKfPfiii)
        /*02a8*/ 	.word	0x00000000


	//----- nvinfo : EIATTR_MIN_STACK_SIZE
	.align		4
.L_113:
        /*02ac*/ 	.byte	0x04, 0x12
        /*02ae*/ 	.short	(.L_115 - .L_114)
	.align		4
.L_114:
        /*02b0*/ 	.word	index@(_Z32transpose3d_shm_bank_kerneltmpltILi0ELi1ELi2ELi8ELi8ELi8EEvPKfPfiii)
        /*02b4*/ 	.word	0x00000000


	//----- nvinfo : EIATTR_MIN_STACK_SIZE
	.align		4
.L_115:
        /*02b8*/ 	.byte	0x04, 0x12
        /*02ba*/ 	.short	(.L_117 - .L_116)
	.align		4
.L_116:
        /*02bc*/ 	.word	index@(_Z25transpose2d_shm_kernel_v2PKfPfii)
        /*02c0*/ 	.word	0x00000000


	//----- nvinfo : EIATTR_MIN_STACK_SIZE
	.align		4
.L_117:
        /*02c4*/ 	.byte	0x04, 0x12
        /*02c6*/ 	.short	(.L_119 - .L_118)
	.align		4
.L_118:
        /*02c8*/ 	.word	index@(_Z25transpose2d_shm_kernel_v1PKfPfii)
        /*02cc*/ 	.word	0x00000000


	//----- nvinfo : EIATTR_MIN_STACK_SIZE
	.align		4
.L_119:
        /*02d0*/ 	.byte	0x04, 0x12
        /*02d2*/ 	.short	(.L_121 - .L_120)
	.align		4
.L_120:
        /*02d4*/ 	.word	index@(_Z27transpose3d_shm_kerneltmpltILi2ELi1ELi0EEvPKfPfiii)
        /*02d8*/ 	.word	0x00000000


	//----- nvinfo : EIATTR_MIN_STACK_SIZE
	.align		4
.L_121:
        /*02dc*/ 	.byte	0x04, 0x12
        /*02de*/ 	.short	(.L_123 - .L_122)
	.align		4
.L_122:
        /*02e0*/ 	.word	index@(_Z27transpose3d_shm_kerneltmpltILi2ELi0ELi1EEvPKfPfiii)
        /*02e4*/ 	.word	0x00000000


	//----- nvinfo : EIATTR_MIN_STACK_SIZE
	.align		4
.L_123:
        /*02e8*/ 	.byte	0x04, 0x12
        /*02ea*/ 	.short	(.L_125 - .L_124)
	.align		4
.L_124:
        /*02ec*/ 	.word	index@(_Z27transpose3d_shm_kerneltmpltILi1ELi2ELi0EEvPKfPfiii)
        /*02f0*/ 	.word	0x00000000


	//----- nvinfo : EIATTR_MIN_STACK_SIZE
	.align		4
.L_125:
        /*02f4*/ 	.byte	0x04, 0x12
        /*02f6*/ 	.short	(.L_127 - .L_126)
	.align		4
.L_126:
        /*02f8*/ 	.word	index@(_Z27transpose3d_shm_kerneltmpltILi1ELi0ELi2EEvPKfPfiii)
        /*02fc*/ 	.word	0x00000000


	//----- nvinfo : EIATTR_MIN_STACK_SIZE
	.align		4
.L_127:
        /*0300*/ 	.byte	0x04, 0x12
        /*0302*/ 	.short	(.L_129 - .L_128)
	.align		4
.L_128:
        /*0304*/ 	.word	index@(_Z27transpose3d_shm_kerneltmpltILi0ELi2ELi1EEvPKfPfiii)
        /*0308*/ 	.word	0x00000000


	//----- nvinfo : EIATTR_MIN_STACK_SIZE
	.align		4
.L_129:
        /*030c*/ 	.byte	0x04, 0x12
        /*030e*/ 	.short	(.L_131 - .L_130)
	.align		4
.L_130:
        /*0310*/ 	.word	index@(_Z27transpose3d_shm_kerneltmpltILi0ELi1ELi2EEvPKfPfiii)
        /*0314*/ 	.word	0x00000000


	//----- nvinfo : EIATTR_MIN_STACK_SIZE
	.align		4
.L_131:
        /*0318*/ 	.byte	0x04, 0x12
        /*031a*/ 	.short	(.L_133 - .L_132)
	.align		4
.L_132:
        /*031c*/ 	.word	index@(_Z25transpose2d_simple_kernelPKfPfii)
        /*0320*/ 	.word	0x00000000


	//----- nvinfo : EIATTR_MIN_STACK_SIZE
	.align		4
.L_133:
        /*0324*/ 	.byte	0x04, 0x12
        /*0326*/ 	.short	(.L_135 - .L_134)
	.align		4
.L_134:
        /*0328*/ 	.word	index@(_Z30transpose3d_simple_kerneltmpltILi2ELi1ELi0EEvPKfPfiii)
        /*032c*/ 	.word	0x00000000


	//----- nvinfo : EIATTR_MIN_STACK_SIZE
	.align		4
.L_135:
        /*0330*/ 	.byte	0x04, 0x12
        /*0332*/ 	.short	(.L_137 - .L_136)
	.align		4
.L_136:
        /*0334*/ 	.word	index@(_Z30transpose3d_simple_kerneltmpltILi2ELi0ELi1EEvPKfPfiii)
        /*0338*/ 	.word	0x00000000


	//----- nvinfo : EIATTR_MIN_STACK_SIZE
	.align		4
.L_137:
        /*033c*/ 	.byte	0x04, 0x12
        /*033e*/ 	.short	(.L_139 - .L_138)
	.align		4
.L_138:
        /*0340*/ 	.word	index@(_Z30transpose3d_simple_kerneltmpltILi1ELi2ELi0EEvPKfPfiii)
        /*0344*/ 	.word	0x00000000


	//----- nvinfo : EIATTR_MIN_STACK_SIZE
	.align		4
.L_139:
        /*0348*/ 	.byte	0x04, 0x12
        /*034a*/ 	.short	(.L_141 - .L_140)
	.align		4
.L_140:
        /*034c*/ 	.word	index@(_Z30transpose3d_simple_kerneltmpltILi1ELi0ELi2EEvPKfPfiii)
        /*0350*/ 	.word	0x00000000


	//----- nvinfo : EIATTR_MIN_STACK_SIZE
	.align		4
.L_141:
        /*0354*/ 	.byte	0x04, 0x12
        /*0356*/ 	.short	(.L_143 - .L_142)
	.align		4
.L_142:
        /*0358*/ 	.word	index@(_Z30transpose3d_simple_kerneltmpltILi0ELi2ELi1EEvPKfPfiii)
        /*035c*/ 	.word	0x00000000


	//----- nvinfo : EIATTR_MIN_STACK_SIZE
	.align		4
.L_143:
        /*0360*/ 	.byte	0x04, 0x12
        /*0362*/ 	.short	(.L_145 - .L_144)
	.align		4
.L_144:
        /*0364*/ 	.word	index@(_Z30transpose3d_simple_kerneltmpltILi0ELi1ELi2EEvPKfPfiii)
        /*0368*/ 	.word	0x00000000


	//----- nvinfo : EIATTR_MIN_STACK_SIZE
	.align		4
.L_145:
        /*036c*/ 	.byte	0x04, 0x12
        /*036e*/ 	.short	(.L_147 - .L_146)
	.align		4
.L_146:
        /*0370*/ 	.word	index@(_Z20copy2d_simple_kernelPKfPfii)
        /*0374*/ 	.word	0x00000000


	//----- nvinfo : EIATTR_MIN_STACK_SIZE
	.align		4
.L_147:
        /*0378*/ 	.byte	0x04, 0x12
        /*037a*/ 	.short	(.L_149 - .L_148)
	.align		4
.L_148:
        /*037c*/ 	.word	index@(_Z20copy3d_simple_kernelPKfPfiii)
        /*0380*/ 	.word	0x00000000
.L_149:


//--------------------- .nv.compat                --------------------------
	.section	.nv.compat,"",@"SHT_CUDA_COMPAT_INFO"
	.align	4
        /*0000*/ 	.byte	0x02, 0x09, 0x00, 0x00, 0x02, 0x02, 0x01, 0x00, 0x02, 0x05, 0x05, 0x00, 0x03, 0x07, 0x01, 0x01
        /*0010*/ 	.byte	0x02, 0x03, 0x00, 0x00, 0x02, 0x06, 0x01, 0x00, 0x04, 0x0b, 0x08, 0x00, 0x09, 0x00, 0x00, 0x00
        /*0020*/ 	.byte	0x00, 0x00, 0x00, 0x00


//--------------------- .nv.info._Z30transpose2d_shm_bank_kernel_v2PKfPfii --------------------------
	.section	.nv.info._Z30transpose2d_shm_bank_kernel_v2PKfPfii,"",@"SHT_CUDA_INFO"
	.sectionflags	@""
	.align	4


	//----- nvinfo : EIATTR_CUDA_API_VERSION
	.align		4
        /*0000*/ 	.byte	0x04, 0x37
        /*0002*/ 	.short	(.L_151 - .L_150)
.L_150:
        /*0004*/ 	.word	0x00000082


	//----- nvinfo : EIATTR_KPARAM_INFO
	.align		4
.L_151:
        /*0008*/ 	.byte	0x04, 0x17
        /*000a*/ 	.short	(.L_153 - .L_152)
.L_152:
        /*000c*/ 	.word	0x00000000
        /*0010*/ 	.short	0x0003
        /*0012*/ 	.short	0x0014
        /*0014*/ 	.byte	0x00, 0xf0, 0x11, 0x00


	//----- nvinfo : EIATTR_KPARAM_INFO
	.align		4
.L_153:
        /*0018*/ 	.byte	0x04, 0x17
        /*001a*/ 	.short	(.L_155 - .L_154)
.L_154:
        /*001c*/ 	.word	0x00000000
        /*0020*/ 	.short	0x0002
        /*0022*/ 	.short	0x0010
        /*0024*/ 	.byte	0x00, 0xf0, 0x11, 0x00


	//----- nvinfo : EIATTR_KPARAM_INFO
	.align		4
.L_155:
        /*0028*/ 	.byte	0x04, 0x17
        /*002a*/ 	.short	(.L_157 - .L_156)
.L_156:
        /*002c*/ 	.word	0x00000000
        /*0030*/ 	.short	0x0001
        /*0032*/ 	.short	0x0008
        /*0034*/ 	.byte	0x00, 0xf5, 0x21, 0x00


	//----- nvinfo : EIATTR_KPARAM_INFO
	.align		4
.L_157:
        /*0038*/ 	.byte	0x04, 0x17
        /*003a*/ 	.short	(.L_159 - .L_158)
.L_158:
        /*003c*/ 	.word	0x00000000
        /*0040*/ 	.short	0x0000
        /*0042*/ 	.short	0x0000
        /*0044*/ 	.byte	0x00, 0xf5, 0x21, 0x00


	//----- nvinfo : EIATTR_SPARSE_MMA_MASK
	.align		4
.L_159:
        /*0048*/ 	.byte	0x03, 0x50
        /*004a*/ 	.short	0x0000


	//----- nvinfo : EIATTR_MAXREG_COUNT
	.align		4
        /*004c*/ 	.byte	0x03, 0x1b
        /*004e*/ 	.short	0x00ff


	//----- nvinfo : EIATTR_NUM_BARRIERS
	.align		4
        /*0050*/ 	.byte	0x02, 0x4c
        /*0052*/ 	.byte	0x01
	.zero		1


	//----- nvinfo : EIATTR_MERCURY_ISA_VERSION
	.align		4
        /*0054*/ 	.byte	0x03, 0x5f
        /*0056*/ 	.short	0x0101


	//----- nvinfo : EIATTR_VRC_CTA_INIT_COUNT
	.align		4
        /*0058*/ 	.byte	0x02, 0x4a
	.zero		1
	.zero		1


	//----- nvinfo : EIATTR_EXIT_INSTR_OFFSETS
	.align		4
        /*005c*/ 	.byte	0x04, 0x1c
        /*005e*/ 	.short	(.L_161 - .L_160)


	//   ....[0]....
.L_160:
        /*0060*/ 	.word	0x000001a0


	//   ....[1]....
        /*0064*/ 	.word	0x00000250


	//----- nvinfo : EIATTR_CBANK_PARAM_SIZE
	.align		4
.L_161:
        /*0068*/ 	.byte	0x03, 0x19
        /*006a*/ 	.short	0x0018


	//----- nvinfo : EIATTR_PARAM_CBANK
	.align		4
        /*006c*/ 	.byte	0x04, 0x0a
        /*006e*/ 	.short	(.L_163 - .L_162)
	.align		4
.L_162:
        /*0070*/ 	.word	index@(.nv.constant0._Z30transpose2d_shm_bank_kernel_v2PKfPfii)
        /*0074*/ 	.short	0x0380
        /*0076*/ 	.short	0x0018


	//----- nvinfo : EIATTR_SW_WAR
	.align		4
.L_163:
        /*0078*/ 	.byte	0x04, 0x36
        /*007a*/ 	.short	(.L_165 - .L_164)
.L_164:
        /*007c*/ 	.word	0x00000008
.L_165:


//--------------------- .nv.info._Z30transpose2d_shm_bank_kernel_v1PKfPfii --------------------------
	.section	.nv.info._Z30transpose2d_shm_bank_kernel_v1PKfPfii,"",@"SHT_CUDA_INFO"
	.sectionflags	@""
	.align	4


	//----- nvinfo : EIATTR_CUDA_API_VERSION
	.align		4
        /*0000*/ 	.byte	0x04, 0x37
        /*0002*/ 	.short	(.L_167 - .L_166)
.L_166:
        /*0004*/ 	.word	0x00000082


	//----- nvinfo : EIATTR_KPARAM_INFO
	.align		4
.L_167:
        /*0008*/ 	.byte	0x04, 0x17
        /*000a*/ 	.short	(.L_169 - .L_168)
.L_168:
        /*000c*/ 	.word	0x00000000
        /*0010*/ 	.short	0x0003
        /*0012*/ 	.short	0x0014
        /*0014*/ 	.byte	0x00, 0xf0, 0x11, 0x00


	//----- nvinfo : EIATTR_KPARAM_INFO
	.align		4
.L_169:
        /*0018*/ 	.byte	0x04, 0x17
        /*001a*/ 	.short	(.L_171 - .L_170)
.L_170:
        /*001c*/ 	.word	0x00000000
        /*0020*/ 	.short	0x0002
        /*0022*/ 	.short	0x0010
        /*0024*/ 	.byte	0x00, 0xf0, 0x11, 0x00


	//----- nvinfo : EIATTR_KPARAM_INFO
	.align		4
.L_171:
        /*0028*/ 	.byte	0x04, 0x17
        /*002a*/ 	.short	(.L_173 - .L_172)
.L_172:
        /*002c*/ 	.word	0x00000000
        /*0030*/ 	.short	0x0001
        /*0032*/ 	.short	0x0008
        /*0034*/ 	.byte	0x00, 0xf5, 0x21, 0x00


	//----- nvinfo : EIATTR_KPARAM_INFO
	.align		4
.L_173:
        /*0038*/ 	.byte	0x04, 0x17
        /*003a*/ 	.short	(.L_175 - .L_174)
.L_174:
        /*003c*/ 	.word	0x00000000
        /*0040*/ 	.short	0x0000
        /*0042*/ 	.short	0x0000
        /*0044*/ 	.byte	0x00, 0xf5, 0x21, 0x00


	//----- nvinfo : EIATTR_SPARSE_MMA_MASK
	.align		4
.L_175:
        /*0048*/ 	.byte	0x03, 0x50
        /*004a*/ 	.short	0x0000


	//----- nvinfo : EIATTR_MAXREG_COUNT
	.align		4
        /*004c*/ 	.byte	0x03, 0x1b
        /*004e*/ 	.short	0x00ff


	//----- nvinfo : EIATTR_NUM_BARRIERS
	.align		4
        /*0050*/ 	.byte	0x02, 0x4c
        /*0052*/ 	.byte	0x01
	.zero		1


	//----- nvinfo : EIATTR_MERCURY_ISA_VERSION
	.align		4
        /*0054*/ 	.byte	0x03, 0x5f
        /*0056*/ 	.short	0x0101


	//----- nvinfo : EIATTR_VRC_CTA_INIT_COUNT
	.align		4
        /*0058*/ 	.byte	0x02, 0x4a
	.zero		1
	.zero		1


	//----- nvinfo : EIATTR_EXIT_INSTR_OFFSETS
	.align		4
        /*005c*/ 	.byte	0x04, 0x1c
        /*005e*/ 	.short	(.L_177 - .L_176)


	//   ....[0]....
.L_176:
        /*0060*/ 	.word	0x000001a0


	//   ....[1]....
        /*0064*/ 	.word	0x00000250


	//----- nvinfo : EIATTR_CBANK_PARAM_SIZE
	.align		4
.L_177:
        /*0068*/ 	.byte	0x03, 0x19
        /*006a*/ 	.short	0x0018


	//----- nvinfo : EIATTR_PARAM_CBANK
	.align		4
        /*006c*/ 	.byte	0x04, 0x0a
        /*006e*/ 	.short	(.L_179 - .L_178)
	.align		4
.L_178:
        /*0070*/ 	.word	index@(.nv.constant0._Z30transpose2d_shm_bank_kernel_v1PKfPfii)
        /*0074*/ 	.short	0x0380
        /*0076*/ 	.short	0x0018


	//----- nvinfo : EIATTR_SW_WAR
	.align		4
.L_179:
        /*0078*/ 	.byte	0x04, 0x36
        /*007a*/ 	.short	(.L_181 - .L_180)
.L_180:
        /*007c*/ 	.word	0x00000008
.L_181:


//--------------------- .nv.info._Z32transpose3d_shm_bank_kerneltmpltILi2ELi1ELi0ELi8ELi12ELi9EEvPKfPfiii --------------------------
	.section	.nv.info._Z32transpose3d_shm_bank_kerneltmpltILi2ELi1ELi0ELi8ELi12ELi9EEvPKfPfiii,"",@"SHT_CUDA_INFO"
	.sectionflags	@""
	.align	4


	//----- nvinfo : EIATTR_CUDA_API_VERSION
	.align		4
        /*0000*/ 	.byte	0x04, 0x37
        /*0002*/ 	.short	(.L_183 - .L_182)
.L_182:
        /*0004*/ 	.word	0x00000082


	//----- nvinfo : EIATTR_KPARAM_INFO
	.align		4
.L_183:
        /*0008*/ 	.byte	0x04, 0x17
        /*000a*/ 	.short	(.L_185 - .L_184)
.L_184:
        /*000c*/ 	.word	0x00000000
        /*0010*/ 	.short	0x0004
        /*0012*/ 	.short	0x0018
        /*0014*/ 	.byte	0x00, 0xf0, 0x11, 0x00


	//----- nvinfo : EIATTR_KPARAM_INFO
	.align		4
.L_185:
        /*0018*/ 	.byte	0x04, 0x17
        /*001a*/ 	.short	(.L_187 - .L_186)
.L_186:
        /*001c*/ 	.word	0x00000000
        /*0020*/ 	.short	0x0003
        /*0022*/ 	.short	0x0014
        /*0024*/ 	.byte	0x00, 0xf0, 0x11, 0x00


	//----- nvinfo : EIATTR_KPARAM_INFO
	.align		4
.L_187:
        /*0028*/ 	.byte	0x04, 0x17
        /*002a*/ 	.short	(.L_189 - .L_188)
.L_188:
        /*002c*/ 	.word	0x00000000
        /*0030*/ 	.short	0x0002
        /*0032*/ 	.short	0x0010
        /*0034*/ 	.byte	0x00, 0xf0, 0x11, 0x00


	//----- nvinfo : EIATTR_KPARAM_INFO
	.align		4
.L_189:
        /*0038*/ 	.byte	0x04, 0x17
        /*003a*/ 	.short	(.L_191 - .L_190)
.L_190:
        /*003c*/ 	.word	0x00000000
        /*0040*/ 	.short	0x0001
        /*0042*/ 	.short	0x0008
        /*0044*/ 	.byte	0x00, 0xf5, 0x21, 0x00


	//----- nvinfo : EIATTR_KPARAM_INFO
	.align		4
.L_191:
        /*0048*/ 	.byte	0x04, 0x17
        /*004a*/ 	.short	(.L_193 - .L_192)
.L_192:
        /*004c*/ 	.word	0x00000000
        /*0050*/ 	.short	0x0000
        /*0052*/ 	.short	0x0000
        /*0054*/ 	.byte	0x00, 0xf5, 0x21, 0x00


	//----- nvinfo : EIATTR_SPARSE_MMA_MASK
	.align		4
.L_193:
        /*0058*/ 	.byte	0x03, 0x50
        /*005a*/ 	.short	0x0000


	//----- nvinfo : EIATTR_MAXREG_COUNT
	.align		4
        /*005c*/ 	.byte	0x03, 0x1b
        /*005e*/ 	.short	0x00ff


	//----- nvinfo : EIATTR_NUM_BARRIERS
	.align		4
        /*0060*/ 	.byte	0x02, 0x4c
        /*0062*/ 	.byte	0x01
	.zero		1


	//----- nvinfo : EIATTR_MERCURY_ISA_VERSION
	.align		4
        /*0064*/ 	.byte	0x03, 0x5f
        /*0066*/ 	.short	0x0101


	//----- nvinfo : EIATTR_VRC_CTA_INIT_COUNT
	.align		4
        /*0068*/ 	.byte	0x02, 0x4a
	.zero		1
	.zero		1


	//----- nvinfo : EIATTR_EXIT_INSTR_OFFSETS
	.align		4
        /*006c*/ 	.byte	0x04, 0x1c
        /*006e*/ 	.short	(.L_195 - .L_194)


	//   ....[0]....
.L_194:
        /*0070*/ 	.word	0x00000210


	//   ....[1]....
        /*0074*/ 	.word	0x000002e0


	//----- nvinfo : EIATTR_CBANK_PARAM_SIZE
	.align		4
.L_195:
        /*0078*/ 	.byte	0x03, 0x19
        /*007a*/ 	.short	0x001c


	//----- nvinfo : EIATTR_PARAM_CBANK
	.align		4
        /*007c*/ 	.byte	0x04, 0x0a
        /*007e*/ 	.short	(.L_197 - .L_196)
	.align		4
.L_196:
        /*0080*/ 	.word	index@(.nv.constant0._Z32transpose3d_shm_bank_kerneltmpltILi2ELi1ELi0ELi8ELi12ELi9EEvPKfPfiii)
        /*0084*/ 	.short	0x0380
        /*0086*/ 	.short	0x001c


	//----- nvinfo : EIATTR_SW_WAR
	.align		4
.L_197:
        /*0088*/ 	.byte	0x04, 0x36
        /*008a*/ 	.short	(.L_199 - .L_198)
.L_198:
        /*008c*/ 	.word	0x00000008
.L_199:


//--------------------- .nv.info._Z32transpose3d_shm_bank_kerneltmpltILi2ELi0ELi1ELi8ELi8ELi9EEvPKfPfiii --------------------------
	.section	.nv.info._Z32transpose3d_shm_bank_kerneltmpltILi2ELi0ELi1ELi8ELi8ELi9EEvPKfPfiii,"",@"SHT_CUDA_INFO"
	.sectionflags	@""
	.align	4


	//----- nvinfo : EIATTR_CUDA_API_VERSION
	.align		4
        /*0000*/ 	.byte	0x04, 0x37
        /*0002*/ 	.short	(.L_201 - .L_200)
.L_200:
        /*0004*/ 	.word	0x00000082


	//----- nvinfo : EIATTR_KPARAM_INFO
	.align		4
.L_201:
        /*0008*/ 	.byte	0x04, 0x17
        /*000a*/ 	.short	(.L_203 - .L_202)
.L_202:
        /*000c*/ 	.word	0x00000000
        /*0010*/ 	.short	0x0004
        /*0012*/ 	.short	0x0018
        /*0014*/ 	.byte	0x00, 0xf0, 0x11, 0x00


	//----- nvinfo : EIATTR_KPARAM_INFO
	.align		4
.L_203:
        /*0018*/ 	.byte	0x04, 0x17
        /*001a*/ 	.short	(.L_205 - .L_204)
.L_204:
        /*001c*/ 	.word	0x00000000
        /*0020*/ 	.short	0x0003
        /*0022*/ 	.short	0x0014
        /*0024*/ 	.byte	0x00, 0xf0, 0x11, 0x00


	//----- nvinfo : EIATTR_KPARAM_INFO
	.align		4
.L_205:
        /*0028*/ 	.byte	0x04, 0x17
        /*002a*/ 	.short	(.L_207 - .L_206)
.L_206:
        /*002c*/ 	.word	0x00000000
        /*0030*/ 	.short	0x0002
        /*0032*/ 	.short	0x0010
        /*0034*/ 	.byte	0x00, 0xf0, 0x11, 0x00


	//----- nvinfo : EIATTR_KPARAM_INFO
	.align		4
.L_207:
        /*0038*/ 	.byte	0x04, 0x17
        /*003a*/ 	.short	(.L_209 - .L_208)
.L_208:
        /*003c*/ 	.word	0x00000000
        /*0040*/ 	.short	0x0001
        /*0042*/ 	.short	0x0008
        /*0044*/ 	.byte	0x00, 0xf5, 0x21, 0x00


	//----- nvinfo : EIATTR_KPARAM_INFO
	.align		4
.L_209:
        /*0048*/ 	.byte	0x04, 0x17
        /*004a*/ 	.short	(.L_211 - .L_210)
.L_210:
        /*004c*/ 	.word	0x00000000
        /*0050*/ 	.short	0x0000
        /*0052*/ 	.short	0x0000
        /*0054*/ 	.byte	0x00, 0xf5, 0x21, 0x00


	//----- nvinfo : EIATTR_SPARSE_MMA_MASK
	.align		4
.L_211:
        /*0058*/ 	.byte	0x03, 0x50
        /*005a*/ 	.short	0x0000


	//----- nvinfo : EIATTR_MAXREG_COUNT
	.align		4
        /*005c*/ 	.byte	0x03, 0x1b
        /*005e*/ 	.short	0x00ff


	//----- nvinfo : EIATTR_NUM_BARRIERS
	.align		4
        /*0060*/ 	.byte	0x02, 0x4c
        /*0062*/ 	.byte	0x01
	.zero		1


	//----- nvinfo : EIATTR_MERCURY_ISA_VERSION
	.align		4
        /*0064*/ 	.byte	0x03, 0x5f
        /*0066*/ 	.short	0x0101


	//----- nvinfo : EIATTR_VRC_CTA_INIT_COUNT
	.align		4
        /*0068*/ 	.byte	0x02, 0x4a
	.zero		1
	.zero		1


	//----- nvinfo : EIATTR_EXIT_INSTR_OFFSETS
	.align		4
        /*006c*/ 	.byte	0x04, 0x1c
        /*006e*/ 	.short	(.L_213 - .L_212)


	//   ....[0]....
.L_212:
        /*0070*/ 	.word	0x00000230


	//   ....[1]....
        /*0074*/ 	.word	0x00000300


	//----- nvinfo : EIATTR_CBANK_PARAM_SIZE
	.align		4
.L_213:
        /*0078*/ 	.byte	0x03, 0x19
        /*007a*/ 	.short	0x001c


	//----- nvinfo : EIATTR_PARAM_CBANK
	.align		4
        /*007c*/ 	.byte	0x04, 0x0a
        /*007e*/ 	.short	(.L_215 - .L_214)
	.align		4
.L_214:
        /*0080*/ 	.word	index@(.nv.constant0._Z32transpose3d_shm_bank_kerneltmpltILi2ELi0ELi1ELi8ELi8ELi9EEvPKfPfiii)
        /*0084*/ 	.short	0x0380
        /*0086*/ 	.short	0x001c


	//----- nvinfo : EIATTR_SW_WAR
	.align		4
.L_215:
        /*0088*/ 	.byte	0x04, 0x36
        /*008a*/ 	.short	(.L_217 - .L_216)
.L_216:
        /*008c*/ 	.word	0x00000008
.L_217:


//--------------------- .nv.info._Z32transpose3d_shm_bank_kerneltmpltILi1ELi2ELi0ELi8ELi10ELi10EEvPKfPfiii --------------------------
	.section	.nv.info._Z32transpose3d_shm_bank_kerneltmpltILi1ELi2ELi0ELi8ELi10ELi10EEvPKfPfiii,"",@"SHT_CUDA_INFO"
	.sectionflags	@""
	.align	4


	//----- nvinfo : EIATTR_CUDA_API_VERSION
	.align		4
        /*0000*/ 	.byte	0x04, 0x37
        /*0002*/ 	.short	(.L_219 - .L_218)
.L_218:
        /*0004*/ 	.word	0x00000082


	//----- nvinfo : EIATTR_KPARAM_INFO
	.align		4
.L_219:
        /*0008*/ 	.byte	0x04, 0x17
        /*000a*/ 	.short	(.L_221 - .L_220)
.L_220:
        /*000c*/ 	.word	0x00000000
        /*0010*/ 	.short	0x0004
        /*0012*/ 	.short	0x0018
        /*0014*/ 	.byte	0x00, 0xf0, 0x11, 0x00


	//----- nvinfo : EIATTR_KPARAM_INFO
	.align		4
.L_221:
        /*0018*/ 	.byte	0x04, 0x17
        /*001a*/ 	.short	(.L_223 - .L_222)
.L_222:
        /*001c*/ 	.word	0x00000000
        /*0020*/ 	.short	0x0003
        /*0022*/ 	.short	0x0014
        /*0024*/ 	.byte	0x00, 0xf0, 0x11, 0x00


	//----- nvinfo : EIATTR_KPARAM_INFO
	.align		4
.L_223:
        /*0028*/ 	.byte	0x04, 0x17
        /*002a*/ 	.short	(.L_225 - .L_224)
.L_224:
        /*002c*/ 	.word	0x00000000
        /*0030*/ 	.short	0x0002
        /*0032*/ 	.short	0x0010
        /*0034*/ 	.byte	0x00, 0xf0, 0x11, 0x00


	//----- nvinfo : EIATTR_KPARAM_INFO
	.align		4
.L_225:
        /*0038*/ 	.byte	0x04, 0x17
        /*003a*/ 	.short	(.L_227 - .L_226)
.L_226:
        /*003c*/ 	.word	0x00000000
        /*0040*/ 	.short	0x0001
        /*0042*/ 	.short	0x0008
        /*0044*/ 	.byte	0x00, 0xf5, 0x21, 0x00


	//----- nvinfo : EIATTR_KPARAM_INFO
	.align		4
.L_227:
        /*0048*/ 	.byte	0x04, 0x17
        /*004a*/ 	.short	(.L_229 - .L_228)
.L_228:
        /*004c*/ 	.word	0x00000000
        /*0050*/ 	.short	0x0000
        /*0052*/ 	.short	0x0000
        /*0054*/ 	.byte	0x00, 0xf5, 0x21, 0x00


	//----- nvinfo : EIATTR_SPARSE_MMA_MASK
	.align		4
.L_229:
        /*0058*/ 	.byte	0x03, 0x50
        /*005a*/ 	.short	0x0000


	//----- nvinfo : EIATTR_MAXREG_COUNT
	.align		4
        /*005c*/ 	.byte	0x03, 0x1b
        /*005e*/ 	.short	0x00ff


	//----- nvinfo : EIATTR_NUM_BARRIERS
	.align		4
        /*0060*/ 	.byte	0x02, 0x4c
        /*0062*/ 	.byte	0x01
	.zero		1


	//----- nvinfo : EIATTR_MERCURY_ISA_VERSION
	.align		4
        /*0064*/ 	.byte	0x03, 0x5f
        /*0066*/ 	.short	0x0101


	//----- nvinfo : EIATTR_VRC_CTA_INIT_COUNT
	.align		4
        /*0068*/ 	.byte	0x02, 0x4a
	.zero		1
	.zero		1


	//----- nvinfo : EIATTR_EXIT_INSTR_OFFSETS
	.align		4
        /*006c*/ 	.byte	0x04, 0x1c
        /*006e*/ 	.short	(.L_231 - .L_230)


	//   ....[0]....
.L_230:
        /*0070*/ 	.word	0x00000230


	//   ....[1]....
        /*0074*/ 	.word	0x00000300


	//----- nvinfo : EIATTR_CBANK_PARAM_SIZE
	.align		4
.L_231:
        /*0078*/ 	.byte	0x03, 0x19
        /*007a*/ 	.short	0x001c


	//----- nvinfo : EIATTR_PARAM_CBANK
	.align		4
        /*007c*/ 	.byte	0x04, 0x0a
        /*007e*/ 	.short	(.L_233 - .L_232)
	.align		4
.L_232:
        /*0080*/ 	.word	index@(.nv.constant0._Z32transpose3d_shm_bank_kerneltmpltILi1ELi2ELi0ELi8ELi10ELi10EEvPKfPfiii)
        /*0084*/ 	.short	0x0380
        /*0086*/ 	.short	0x001c


	//----- nvinfo : EIATTR_SW_WAR
	.align		4
.L_233:
        /*0088*/ 	.byte	0x04, 0x36
        /*008a*/ 	.short	(.L_235 - .L_234)
.L_234:
        /*008c*/ 	.word	0x00000008
.L_235:


//--------------------- .nv.info._Z32transpose3d_shm_bank_kerneltmpltILi1ELi0ELi2ELi8ELi9ELi8EEvPKfPfiii --------------------------
	.section	.nv.info._Z32transpose3d_shm_bank_kerneltmpltILi1ELi0ELi2ELi8ELi9ELi8EEvPKfPfiii,"",@"SHT_CUDA_INFO"
	.sectionflags	@""
	.align	4


	//----- nvinfo : EIATTR_CUDA_API_VERSION
	.align		4
        /*0000*/ 	.byte	0x04, 0x37
        /*0002*/ 	.short	(.L_237 - .L_236)
.L_236:
        /*0004*/ 	.word	0x00000082


	//----- nvinfo : EIATTR_KPARAM_INFO
	.align		4
.L_237:
        /*0008*/ 	.byte	0x04, 0x17
        /*000a*/ 	.short	(.L_239 - .L_238)
.L_238:
        /*000c*/ 	.word	0x00000000
        /*0010*/ 	.short	0x0004
        /*0012*/ 	.short	0x0018
        /*0014*/ 	.byte	0x00, 0xf0, 0x11, 0x00


	//----- nvinfo : EIATTR_KPARAM_INFO
	.align		4
.L_239:
        /*0018*/ 	.byte	0x04, 0x17
        /*001a*/ 	.short	(.L_241 - .L_240)
.L_240:
        /*001c*/ 	.word	0x00000000
        /*0020*/ 	.short	0x0003
        /*0022*/ 	.short	0x0014
        /*0024*/ 	.byte	0x00, 0xf0, 0x11, 0x00


	//----- nvinfo : EIATTR_KPARAM_INFO
	.align		4
.L_241:
        /*0028*/ 	.byte	0x04, 0x17
        /*002a*/ 	.short	(.L_243 - .L_242)
.L_242:
        /*002c*/ 	.word	0x00000000
        /*0030*/ 	.short	0x0002
        /*0032*/ 	.short	0x0010
        /*0034*/ 	.byte	0x00, 0xf0, 0x11, 0x00


	//----- nvinfo : EIATTR_KPARAM_INFO
	.align		4
.L_243:
        /*0038*/ 	.byte	0x04, 0x17
        /*003a*/ 	.short	(.L_245 - .L_244)
.L_244:
        /*003c*/ 	.word	0x00000000
        /*0040*/ 	.short	0x0001
        /*0042*/ 	.short	0x0008
        /*0044*/ 	.byte	0x00, 0xf5, 0x21, 0x00


	//----- nvinfo : EIATTR_KPARAM_INFO
	.align		4
.L_245:
        /*0048*/ 	.byte	0x04, 0x17
        /*004a*/ 	.short	(.L_247 - .L_246)
.L_246:
        /*004c*/ 	.word	0x00000000
        /*0050*/ 	.short	0x0000
        /*0052*/ 	.short	0x0000
        /*0054*/ 	.byte	0x00, 0xf5, 0x21, 0x00


	//----- nvinfo : EIATTR_SPARSE_MMA_MASK
	.align		4
.L_247:
        /*0058*/ 	.byte	0x03, 0x50
        /*005a*/ 	.short	0x0000


	//----- nvinfo : EIATTR_MAXREG_COUNT
	.align		4
        /*005c*/ 	.byte	0x03, 0x1b
        /*005e*/ 	.short	0x00ff


	//----- nvinfo : EIATTR_NUM_BARRIERS
	.align		4
        /*0060*/ 	.byte	0x02, 0x4c
        /*0062*/ 	.byte	0x01
	.zero		1


	//----- nvinfo : EIATTR_MERCURY_ISA_VERSION
	.align		4
        /*0064*/ 	.byte	0x03, 0x5f
        /*0066*/ 	.short	0x0101


	//----- nvinfo : EIATTR_VRC_CTA_INIT_COUNT
	.align		4
        /*0068*/ 	.byte	0x02, 0x4a
	.zero		1
	.zero		1


	//----- nvinfo : EIATTR_EXIT_INSTR_OFFSETS
	.align		4
        /*006c*/ 	.byte	0x04, 0x1c
        /*006e*/ 	.short	(.L_249 - .L_248)


	//   ....[0]....
.L_248:
        /*0070*/ 	.word	0x00000220


	//   ....[1]....
        /*0074*/ 	.word	0x000002f0


	//----- nvinfo : EIATTR_CBANK_PARAM_SIZE
	.align		4
.L_249:
        /*0078*/ 	.byte	0x03, 0x19
        /*007a*/ 	.short	0x001c


	//----- nvinfo : EIATTR_PARAM_CBANK
	.align		4
        /*007c*/ 	.byte	0x04, 0x0a
        /*007e*/ 	.short	(.L_251 - .L_250)
	.align		4
.L_250:
        /*0080*/ 	.word	index@(.nv.constant0._Z32transpose3d_shm_bank_kerneltmpltILi1ELi0ELi2ELi8ELi9ELi8EEvPKfPfiii)
        /*0084*/ 	.short	0x0380
        /*0086*/ 	.short	0x001c


	//----- nvinfo : EIATTR_SW_WAR
	.align		4
.L_251:
        /*0088*/ 	.byte	0x04, 0x36
        /*008a*/ 	.short	(.L_253 - .L_252)
.L_252:
        /*008c*/ 	.word	0x00000008
.L_253:


//--------------------- .nv.info._Z32transpose3d_shm_bank_kerneltmpltILi0ELi2ELi1ELi8ELi8ELi12EEvPKfPfiii --------------------------
	.section	.nv.info._Z32transpose3d_shm_bank_kerneltmpltILi0ELi2ELi1ELi8ELi8ELi12EEvPKfPfiii,"",@"SHT_CUDA_INFO"
	.sectionflags	@""
	.align	4


	//----- nvinfo : EIATTR_CUDA_API_VERSION
	.align		4
        /*0000*/ 	.byte	0x04, 0x37
        /*0002*/ 	.short	(.L_255 - .L_254)
.L_254:
        /*0004*/ 	.word	0x00000082


	//----- nvinfo : EIATTR_KPARAM_INFO
	.align		4
.L_255:
        /*0008*/ 	.byte	0x04, 0x17
        /*000a*/ 	.short	(.L_257 - .L_256)
.L_256:
        /*000c*/ 	.word	0x00000000
        /*0010*/ 	.short	0x0004
        /*0012*/ 	.short	0x0018
        /*0014*/ 	.byte	0x00, 0xf0, 0x11, 0x00


	//----- nvinfo : EIATTR_KPARAM_INFO
	.align		4
.L_257:
        /*0018*/ 	.byte	0x04, 0x17
        /*001a*/ 	.short	(.L_259 - .L_258)
.L_258:
        /*001c*/ 	.word	0x00000000
        /*0020*/ 	.short	0x0003
        /*0022*/ 	.short	0x0014
        /*0024*/ 	.byte	0x00, 0xf0, 0x11, 0x00


	//----- nvinfo : EIATTR_KPARAM_INFO
	.align		4
.L_259:
        /*0028*/ 	.byte	0x04, 0x17
        /*002a*/ 	.short	(.L_261 - .L_260)
.L_260:
        /*002c*/ 	.word	0x00000000
        /*0030*/ 	.short	0x0002
        /*0032*/ 	.short	0x0010
        /*0034*/ 	.byte	0x00, 0xf0, 0x11, 0x00


	//----- nvinfo : EIATTR_KPARAM_INFO
	.align		4
.L_261:
        /*0038*/ 	.byte	0x04, 0x17
        /*003a*/ 	.short	(.L_263 - .L_262)
.L_262:
        /*003c*/ 	.word	0x00000000
        /*0040*/ 	.short	0x0001
        /*0042*/ 	.short	0x0008
        /*0044*/ 	.byte	0x00, 0xf5, 0x21, 0x00


	//----- nvinfo : EIATTR_KPARAM_INFO
	.align		4
.L_263:
        /*0048*/ 	.byte	0x04, 0x17
        /*004a*/ 	.short	(.L_265 - .L_264)
.L_264:
        /*004c*/ 	.word	0x00000000
        /*0050*/ 	.short	0x0000
        /*0052*/ 	.short	0x0000
        /*0054*/ 	.byte	0x00, 0xf5, 0x21, 0x00


	//----- nvinfo : EIATTR_SPARSE_MMA_MASK
	.align		4
.L_265:
        /*0058*/ 	.byte	0x03, 0x50
        /*005a*/ 	.short	0x0000


	//----- nvinfo : EIATTR_MAXREG_COUNT
	.align		4
        /*005c*/ 	.byte	0x03, 0x1b
        /*005e*/ 	.short	0x00ff


	//----- nvinfo : EIATTR_NUM_BARRIERS
	.align		4
        /*0060*/ 	.byte	0x02, 0x4c
        /*0062*/ 	.byte	0x01
	.zero		1


	//----- nvinfo : EIATTR_MERCURY_ISA_VERSION
	.align		4
        /*0064*/ 	.byte	0x03, 0x5f
        /*0066*/ 	.short	0x0101


	//----- nvinfo : EIATTR_VRC_CTA_INIT_COUNT
	.align		4
        /*0068*/ 	.byte	0x02, 0x4a
	.zero		1
	.zero		1


	//----- nvinfo : EIATTR_EXIT_INSTR_OFFSETS
	.align		4
        /*006c*/ 	.byte	0x04, 0x1c
        /*006e*/ 	.short	(.L_267 - .L_266)


	//   ....[0]....
.L_266:
        /*0070*/ 	.word	0x00000220


	//   ....[1]....
        /*0074*/ 	.word	0x000002b0


	//----- nvinfo : EIATTR_CBANK_PARAM_SIZE
	.align		4
.L_267:
        /*0078*/ 	.byte	0x03, 0x19
        /*007a*/ 	.short	0x001c


	//----- nvinfo : EIATTR_PARAM_CBANK
	.align		4
        /*007c*/ 	.byte	0x04, 0x0a
        /*007e*/ 	.short	(.L_269 - .L_268)
	.align		4
.L_268:
        /*0080*/ 	.word	index@(.nv.constant0._Z32transpose3d_shm_bank_kerneltmpltILi0ELi2ELi1ELi8ELi8ELi12EEvPKfPfiii)
        /*0084*/ 	.short	0x0380
        /*0086*/ 	.short	0x001c


	//----- nvinfo : EIATTR_SW_WAR
	.align		4
.L_269:
        /*0088*/ 	.byte	0x04, 0x36
        /*008a*/ 	.short	(.L_271 - .L_270)
.L_270:
        /*008c*/ 	.word	0x00000008
.L_271:


//--------------------- .nv.info._Z32transpose3d_shm_bank_kerneltmpltILi0ELi1ELi2ELi8ELi8ELi8EEvPKfPfiii --------------------------
	.section	.nv.info._Z32transpose3d_shm_bank_kerneltmpltILi0ELi1ELi2ELi8ELi8ELi8EEvPKfPfiii,"",@"SHT_CUDA_INFO"
	.sectionflags	@""
	.align	4


	//----- nvinfo : EIATTR_CUDA_API_VERSION
	.align		4
        /*0000*/ 	.byte	0x04, 0x37
        /*0002*/ 	.short	(.L_273 - .L_272)
.L_272:
        /*0004*/ 	.word	0x00000082


	//----- nvinfo : EIATTR_KPARAM_INFO
	.align		4
.L_273:
        /*0008*/ 	.byte	0x04, 0x17
        /*000a*/ 	.short	(.L_275 - .L_274)
.L_274:
        /*000c*/ 	.word	0x00000000
        /*0010*/ 	.short	0x0004
        /*0012*/ 	.short	0x0018
        /*0014*/ 	.byte	0x00, 0xf0, 0x11, 0x00


	//----- nvinfo : EIATTR_KPARAM_INFO
	.align		4
.L_275:
        /*0018*/ 	.byte	0x04, 0x17
        /*001a*/ 	.short	(.L_277 - .L_276)
.L_276:
        /*001c*/ 	.word	0x00000000
        /*0020*/ 	.short	0x0003
        /*0022*/ 	.short	0x0014
        /*0024*/ 	.byte	0x00, 0xf0, 0x11, 0x00


	//----- nvinfo : EIATTR_KPARAM_INFO
	.align		4
.L_277:
        /*0028*/ 	.byte	0x04, 0x17
        /*002a*/ 	.short	(.L_279 - .L_278)
.L_278:
        /*002c*/ 	.word	0x00000000
        /*0030*/ 	.short	0x0002
        /*0032*/ 	.short	0x0010
        /*0034*/ 	.byte	0x00, 0xf0, 0x11, 0x00


	//----- nvinfo : EIATTR_KPARAM_INFO
	.align		4
.L_279:
        /*0038*/ 	.byte	0x04, 0x17
        /*003a*/ 	.short	(.L_281 - .L_280)
.L_280:
        /*003c*/ 	.word	0x00000000
        /*0040*/ 	.short	0x0001
        /*0042*/ 	.short	0x0008
        /*0044*/ 	.byte	0x00, 0xf5, 0x21, 0x00


	//----- nvinfo : EIATTR_KPARAM_INFO
	.align		4
.L_281:
        /*0048*/ 	.byte	0x04, 0x17
        /*004a*/ 	.short	(.L_283 - .L_282)
.L_282:
        /*004c*/ 	.word	0x00000000
        /*0050*/ 	.short	0x0000
        /*0052*/ 	.short	0x0000
        /*0054*/ 	.byte	0x00, 0xf5, 0x21, 0x00


	//----- nvinfo : EIATTR_SPARSE_MMA_MASK
	.align		4
.L_283:
        /*0058*/ 	.byte	0x03, 0x50
        /*005a*/ 	.short	0x0000


	//----- nvinfo : EIATTR_MAXREG_COUNT
	.align		4
        /*005c*/ 	.byte	0x03, 0x1b
        /*005e*/ 	.short	0x00ff


	//----- nvinfo : EIATTR_NUM_BARRIERS
	.align		4
        /*0060*/ 	.byte	0x02, 0x4c
        /*0062*/ 	.byte	0x01
	.zero		1


	//----- nvinfo : EIATTR_MERCURY_ISA_VERSION
	.align		4
        /*0064*/ 	.byte	0x03, 0x5f
        /*0066*/ 	.short	0x0101


	//----- nvinfo : EIATTR_VRC_CTA_INIT_COUNT
	.align		4
        /*0068*/ 	.byte	0x02, 0x4a
	.zero		1
	.zero		1


	//----- nvinfo : EIATTR_EXIT_INSTR_OFFSETS
	.align		4
        /*006c*/ 	.byte	0x04, 0x1c
        /*006e*/ 	.short	(.L_285 - .L_284)


	//   ....[0]....
.L_284:
        /*0070*/ 	.word	0x000001d0


	//   ....[1]....
        /*0074*/ 	.word	0x00000240


	//----- nvinfo : EIATTR_CBANK_PARAM_SIZE
	.align		4
.L_285:
        /*0078*/ 	.byte	0x03, 0x19
        /*007a*/ 	.short	0x001c


	//----- nvinfo : EIATTR_PARAM_CBANK
	.align		4
        /*007c*/ 	.byte	0x04, 0x0a
        /*007e*/ 	.short	(.L_287 - .L_286)
	.align		4
.L_286:
        /*0080*/ 	.word	index@(.nv.constant0._Z32transpose3d_shm_bank_kerneltmpltILi0ELi1ELi2ELi8ELi8ELi8EEvPKfPfiii)
        /*0084*/ 	.short	0x0380
        /*0086*/ 	.short	0x001c


	//----- nvinfo : EIATTR_SW_WAR
	.align		4
.L_287:
        /*0088*/ 	.byte	0x04, 0x36
        /*008a*/ 	.short	(.L_289 - .L_288)
.L_288:
        /*008c*/ 	.word	0x00000008
.L_289:


//--------------------- .nv.info._Z25transpose2d_shm_kernel_v2PKfPfii --------------------------
	.section	.nv.info._Z25transpose2d_shm_kernel_v2PKfPfii,"",@"SHT_CUDA_INFO"
	.sectionflags	@""
	.align	4


	//----- nvinfo : EIATTR_CUDA_API_VERSION
	.align		4
        /*0000*/ 	.byte	0x04, 0x37
        /*0002*/ 	.short	(.L_291 - .L_290)
.L_290:
        /*0004*/ 	.word	0x00000082


	//----- nvinfo : EIATTR_KPARAM_INFO
	.align		4
.L_291:
        /*0008*/ 	.byte	0x04, 0x17
        /*000a*/ 	.short	(.L_293 - .L_292)
.L_292:
        /*000c*/ 	.word	0x00000000
        /*0010*/ 	.short	0x0003
        /*0012*/ 	.short	0x0014
        /*0014*/ 	.byte	0x00, 0xf0, 0x11, 0x00


	//----- nvinfo : EIATTR_KPARAM_INFO
	.align		4
.L_293:
        /*0018*/ 	.byte	0x04, 0x17
        /*001a*/ 	.short	(.L_295 - .L_294)
.L_294:
        /*001c*/ 	.word	0x00000000
        /*0020*/ 	.short	0x0002
        /*0022*/ 	.short	0x0010
        /*0024*/ 	.byte	0x00, 0xf0, 0x11, 0x00


	//----- nvinfo : EIATTR_KPARAM_INFO
	.align		4
.L_295:
        /*0028*/ 	.byte	0x04, 0x17
        /*002a*/ 	.short	(.L_297 - .L_296)
.L_296:
        /*002c*/ 	.word	0x00000000
        /*0030*/ 	.short	0x0001
        /*0032*/ 	.short	0x0008
        /*0034*/ 	.byte	0x00, 0xf5, 0x21, 0x00


	//----- nvinfo : EIATTR_KPARAM_INFO
	.align		4
.L_297:
        /*0038*/ 	.byte	0x04, 0x17
        /*003a*/ 	.short	(.L_299 - .L_298)
.L_298:
        /*003c*/ 	.word	0x00000000
        /*0040*/ 	.short	0x0000
        /*0042*/ 	.short	0x0000
        /*0044*/ 	.byte	0x00, 0xf5, 0x21, 0x00


	//----- nvinfo : EIATTR_SPARSE_MMA_MASK
	.align		4
.L_299:
        /*0048*/ 	.byte	0x03, 0x50
        /*004a*/ 	.short	0x0000


	//----- nvinfo : EIATTR_MAXREG_COUNT
	.align		4
        /*004c*/ 	.byte	0x03, 0x1b
        /*004e*/ 	.short	0x00ff


	//----- nvinfo : EIATTR_NUM_BARRIERS
	.align		4
        /*0050*/ 	.byte	0x02, 0x4c
        /*0052*/ 	.byte	0x01
	.zero		1


	//----- nvinfo : EIATTR_MERCURY_ISA_VERSION
	.align		4
        /*0054*/ 	.byte	0x03, 0x5f
        /*0056*/ 	.short	0x0101


	//----- nvinfo : EIATTR_VRC_CTA_INIT_COUNT
	.align		4
        /*0058*/ 	.byte	0x02, 0x4a
	.zero		1
	.zero		1


	//----- nvinfo : EIATTR_EXIT_INSTR_OFFSETS
	.align		4
        /*005c*/ 	.byte	0x04, 0x1c
        /*005e*/ 	.short	(.L_301 - .L_300)


	//   ....[0]....
.L_300:
        /*0060*/ 	.word	0x000001a0


	//   ....[1]....
        /*0064*/ 	.word	0x00000250


	//----- nvinfo : EIATTR_CBANK_PARAM_SIZE
	.align		4
.L_301:
        /*0068*/ 	.byte	0x03, 0x19
        /*006a*/ 	.short	0x0018


	//----- nvinfo : EIATTR_PARAM_CBANK
	.align		4
        /*006c*/ 	.byte	0x04, 0x0a
        /*006e*/ 	.short	(.L_303 - .L_302)
	.align		4
.L_302:
        /*0070*/ 	.word	index@(.nv.constant0._Z25transpose2d_shm_kernel_v2PKfPfii)
        /*0074*/ 	.short	0x0380
        /*0076*/ 	.short	0x0018


	//----- nvinfo : EIATTR_SW_WAR
	.align		4
.L_303:
        /*0078*/ 	.byte	0x04, 0x36
        /*007a*/ 	.short	(.L_305 - .L_304)
.L_304:
        /*007c*/ 	.word	0x00000008
.L_305:


//--------------------- .nv.info._Z25transpose2d_shm_kernel_v1PKfPfii --------------------------
	.section	.nv.info._Z25transpose2d_shm_kernel_v1PKfPfii,"",@"SHT_CUDA_INFO"
	.sectionflags	@""
	.align	4


	//----- nvinfo : EIATTR_CUDA_API_VERSION
	.align		4
        /*0000*/ 	.byte	0x04, 0x37
        /*0002*/ 	.short	(.L_307 - .L_306)
.L_306:
        /*0004*/ 	.word	0x00000082


	//----- nvinfo : EIATTR_KPARAM_INFO
	.align		4
.L_307:
        /*0008*/ 	.byte	0x04, 0x17
        /*000a*/ 	.short	(.L_309 - .L_308)
.L_308:
        /*000c*/ 	.word	0x00000000
        /*0010*/ 	.short	0x0003
        /*0012*/ 	.short	0x0014
        /*0014*/ 	.byte	0x00, 0xf0, 0x11, 0x00


	//----- nvinfo : EIATTR_KPARAM_INFO
	.align		4
.L_309:
        /*0018*/ 	.byte	0x04, 0x17
        /*001a*/ 	.short	(.L_311 - .L_310)
.L_310:
        /*001c*/ 	.word	0x00000000
        /*0020*/ 	.short	0x0002
        /*0022*/ 	.short	0x0010
        /*0024*/ 	.byte	0x00, 0xf0, 0x11, 0x00


	//----- nvinfo : EIATTR_KPARAM_INFO
	.align		4
.L_311:
        /*0028*/ 	.byte	0x04, 0x17
        /*002a*/ 	.short	(.L_313 - .L_312)
.L_312:
        /*002c*/ 	.word	0x00000000
        /*0030*/ 	.short	0x0001
        /*0032*/ 	.short	0x0008
        /*0034*/ 	.byte	0x00, 0xf5, 0x21, 0x00


	//----- nvinfo : EIATTR_KPARAM_INFO
	.align		4
.L_313:
        /*0038*/ 	.byte	0x04, 0x17
        /*003a*/ 	.short	(.L_315 - .L_314)
.L_314:
        /*003c*/ 	.word	0x00000000
        /*0040*/ 	.short	0x0000
        /*0042*/ 	.short	0x0000
        /*0044*/ 	.byte	0x00, 0xf5, 0x21, 0x00


	//----- nvinfo : EIATTR_SPARSE_MMA_MASK
	.align		4
.L_315:
        /*0048*/ 	.byte	0x03, 0x50
        /*004a*/ 	.short	0x0000


	//----- nvinfo : EIATTR_MAXREG_COUNT
	.align		4
        /*004c*/ 	.byte	0x03, 0x1b
        /*004e*/ 	.short	0x00ff


	//----- nvinfo : EIATTR_NUM_BARRIERS
	.align		4
        /*0050*/ 	.byte	0x02, 0x4c
        /*0052*/ 	.byte	0x01
	.zero		1


	//----- nvinfo : EIATTR_MERCURY_ISA_VERSION
	.align		4
        /*0054*/ 	.byte	0x03, 0x5f
        /*0056*/ 	.short	0x0101


	//----- nvinfo : EIATTR_VRC_CTA_INIT_COUNT
	.align		4
        /*0058*/ 	.byte	0x02, 0x4a
	.zero		1
	.zero		1


	//----- nvinfo : EIATTR_EXIT_INSTR_OFFSETS
	.align		4
        /*005c*/ 	.byte	0x04, 0x1c
        /*005e*/ 	.short	(.L_317 - .L_316)


	//   ....[0]....
.L_316:
        /*0060*/ 	.word	0x000001a0


	//   ....[1]....
        /*0064*/ 	.word	0x00000250


	//----- nvinfo : EIATTR_CBANK_PARAM_SIZE
	.align		4
.L_317:
        /*0068*/ 	.byte	0x03, 0x19
        /*006a*/ 	.short	0x0018


	//----- nvinfo : EIATTR_PARAM_CBANK
	.align		4
        /*006c*/ 	.byte	0x04, 0x0a
        /*006e*/ 	.short	(.L_319 - .L_318)
	.align		4
.L_318:
        /*0070*/ 	.word	index@(.nv.constant0._Z25transpose2d_shm_kernel_v1PKfPfii)
        /*0074*/ 	.short	0x0380
        /*0076*/ 	.short	0x0018


	//----- nvinfo : EIATTR_SW_WAR
	.align		4
.L_319:
        /*0078*/ 	.byte	0x04, 0x36
        /*007a*/ 	.short	(.L_321 - .L_320)
.L_320:
        /*007c*/ 	.word	0x00000008
.L_321:


//--------------------- .nv.info._Z27transpose3d_shm_kerneltmpltILi2ELi1ELi0EEvPKfPfiii --------------------------
	.section	.nv.info._Z27transpose3d_shm_kerneltmpltILi2ELi1ELi0EEvPKfPfiii,"",@"SHT_CUDA_INFO"
	.sectionflags	@""
	.align	4


	//----- nvinfo : EIATTR_CUDA_API_VERSION
	.align		4
        /*0000*/ 	.byte	0x04, 0x37
        /*0002*/ 	.short	(.L_323 - .L_322)
.L_322:
        /*0004*/ 	.word	0x00000082


	//----- nvinfo : EIATTR_KPARAM_INFO
	.align		4
.L_323:
        /*0008*/ 	.byte	0x04, 0x17
        /*000a*/ 	.short	(.L_325 - .L_324)
.L_324:
        /*000c*/ 	.word	0x00000000
        /*0010*/ 	.short	0x0004
        /*0012*/ 	.short	0x0018
        /*0014*/ 	.byte	0x00, 0xf0, 0x11, 0x00


	//----- nvinfo : EIATTR_KPARAM_INFO
	.align		4
.L_325:
        /*0018*/ 	.byte	0x04, 0x17
        /*001a*/ 	.short	(.L_327 - .L_326)
.L_326:
        /*001c*/ 	.word	0x00000000
        /*0020*/ 	.short	0x0003
        /*0022*/ 	.short	0x0014
        /*0024*/ 	.byte	0x00, 0xf0, 0x11, 0x00


	//----- nvinfo : EIATTR_KPARAM_INFO
	.align		4
.L_327:
        /*0028*/ 	.byte	0x04, 0x17
        /*002a*/ 	.short	(.L_329 - .L_328)
.L_328:
        /*002c*/ 	.word	0x00000000
        /*0030*/ 	.short	0x0002
        /*0032*/ 	.short	0x0010
        /*0034*/ 	.byte	0x00, 0xf0, 0x11, 0x00


	//----- nvinfo : EIATTR_KPARAM_INFO
	.align		4
.L_329:
        /*0038*/ 	.byte	0x04, 0x17
        /*003a*/ 	.short	(.L_331 - .L_330)
.L_330:
        /*003c*/ 	.word	0x00000000
        /*0040*/ 	.short	0x0001
        /*0042*/ 	.short	0x0008
        /*0044*/ 	.byte	0x00, 0xf5, 0x21, 0x00


	//----- nvinfo : EIATTR_KPARAM_INFO
	.align		4
.L_331:
        /*0048*/ 	.byte	0x04, 0x17
        /*004a*/ 	.short	(.L_333 - .L_332)
.L_332:
        /*004c*/ 	.word	0x00000000
        /*0050*/ 	.short	0x0000
        /*0052*/ 	.short	0x0000
        /*0054*/ 	.byte	0x00, 0xf5, 0x21, 0x00


	//----- nvinfo : EIATTR_SPARSE_MMA_MASK
	.align		4
.L_333:
        /*0058*/ 	.byte	0x03, 0x50
        /*005a*/ 	.short	0x0000


	//----- nvinfo : EIATTR_MAXREG_COUNT
	.align		4
        /*005c*/ 	.byte	0x03, 0x1b
        /*005e*/ 	.short	0x00ff


	//----- nvinfo : EIATTR_NUM_BARRIERS
	.align		4
        /*0060*/ 	.byte	0x02, 0x4c
        /*0062*/ 	.byte	0x01
	.zero		1


	//----- nvinfo : EIATTR_MERCURY_ISA_VERSION
	.align		4
        /*0064*/ 	.byte	0x03, 0x5f
        /*0066*/ 	.short	0x0101


	//----- nvinfo : EIATTR_VRC_CTA_INIT_COUNT
	.align		4
        /*0068*/ 	.byte	0x02, 0x4a
	.zero		1
	.zero		1


	//----- nvinfo : EIATTR_EXIT_INSTR_OFFSETS
	.align		4
        /*006c*/ 	.byte	0x04, 0x1c
        /*006e*/ 	.short	(.L_335 - .L_334)


	//   ....[0]....
.L_334:
        /*0070*/ 	.word	0x00000210


	//   ....[1]....
        /*0074*/ 	.word	0x000002e0


	//----- nvinfo : EIATTR_CBANK_PARAM_SIZE
	.align		4
.L_335:
        /*0078*/ 	.byte	0x03, 0x19
        /*007a*/ 	.short	0x001c


	//----- nvinfo : EIATTR_PARAM_CBANK
	.align		4
        /*007c*/ 	.byte	0x04, 0x0a
        /*007e*/ 	.short	(.L_337 - .L_336)
	.align		4
.L_336:
        /*0080*/ 	.word	index@(.nv.constant0._Z27transpose3d_shm_kerneltmpltILi2ELi1ELi0EEvPKfPfiii)
        /*0084*/ 	.short	0x0380
        /*0086*/ 	.short	0x001c


	//----- nvinfo : EIATTR_SW_WAR
	.align		4
.L_337:
        /*0088*/ 	.byte	0x04, 0x36
        /*008a*/ 	.short	(.L_339 - .L_338)
.L_338:
        /*008c*/ 	.word	0x00000008
.L_339:


//--------------------- .nv.info._Z27transpose3d_shm_kerneltmpltILi2ELi0ELi1EEvPKfPfiii --------------------------
	.section	.nv.info._Z27transpose3d_shm_kerneltmpltILi2ELi0ELi1EEvPKfPfiii,"",@"SHT_CUDA_INFO"
	.sectionflags	@""
	.align	4


	//----- nvinfo : EIATTR_CUDA_API_VERSION
	.align		4
        /*0000*/ 	.byte	0x04, 0x37
        /*0002*/ 	.short	(.L_341 - .L_340)
.L_340:
        /*0004*/ 	.word	0x00000082


	//----- nvinfo : EIATTR_KPARAM_INFO
	.align		4
.L_341:
        /*0008*/ 	.byte	0x04, 0x17
        /*000a*/ 	.short	(.L_343 - .L_342)
.L_342:
        /*000c*/ 	.word	0x00000000
        /*0010*/ 	.short	0x0004
        /*0012*/ 	.short	0x0018
        /*0014*/ 	.byte	0x00, 0xf0, 0x11, 0x00


	//----- nvinfo : EIATTR_KPARAM_INFO
	.align		4
.L_343:
        /*0018*/ 	.byte	0x04, 0x17
        /*001a*/ 	.short	(.L_345 - .L_344)
.L_344:
        /*001c*/ 	.word	0x00000000
        /*0020*/ 	.short	0x0003
        /*0022*/ 	.short	0x0014
        /*0024*/ 	.byte	0x00, 0xf0, 0x11, 0x00


	//----- nvinfo : EIATTR_KPARAM_INFO
	.align		4
.L_345:
        /*0028*/ 	.byte	0x04, 0x17
        /*002a*/ 	.short	(.L_347 - .L_346)
.L_346:
        /*002c*/ 	.word	0x00000000
        /*0030*/ 	.short	0x0002
        /*0032*/ 	.short	0x0010
        /*0034*/ 	.byte	0x00, 0xf0, 0x11, 0x00


	//----- nvinfo : EIATTR_KPARAM_INFO
	.align		4
.L_347:
        /*0038*/ 	.byte	0x04, 0x17
        /*003a*/ 	.short	(.L_349 - .L_348)
.L_348:
        /*003c*/ 	.word	0x00000000
        /*0040*/ 	.short	0x0001
        /*0042*/ 	.short	0x0008
        /*0044*/ 	.byte	0x00, 0xf5, 0x21, 0x00


	//----- nvinfo : EIATTR_KPARAM_INFO
	.align		4
.L_349:
        /*0048*/ 	.byte	0x04, 0x17
        /*004a*/ 	.short	(.L_351 - .L_350)
.L_350:
        /*004c*/ 	.word	0x00000000
        /*0050*/ 	.short	0x0000
        /*0052*/ 	.short	0x0000
        /*0054*/ 	.byte	0x00, 0xf5, 0x21, 0x00


	//----- nvinfo : EIATTR_SPARSE_MMA_MASK
	.align		4
.L_351:
        /*0058*/ 	.byte	0x03, 0x50
        /*005a*/ 	.short	0x0000


	//----- nvinfo : EIATTR_MAXREG_COUNT
	.align		4
        /*005c*/ 	.byte	0x03, 0x1b
        /*005e*/ 	.short	0x00ff


	//----- nvinfo : EIATTR_NUM_BARRIERS
	.align		4
        /*0060*/ 	.byte	0x02, 0x4c
        /*0062*/ 	.byte	0x01
	.zero		1


	//----- nvinfo : EIATTR_MERCURY_ISA_VERSION
	.align		4
        /*0064*/ 	.byte	0x03, 0x5f
        /*0066*/ 	.short	0x0101


	//----- nvinfo : EIATTR_VRC_CTA_INIT_COUNT
	.align		4
        /*0068*/ 	.byte	0x02, 0x4a
	.zero		1
	.zero		1


	//----- nvinfo : EIATTR_EXIT_INSTR_OFFSETS
	.align		4
        /*006c*/ 	.byte	0x04, 0x1c
        /*006e*/ 	.short	(.L_353 - .L_352)


	//   ....[0]....
.L_352:
        /*0070*/ 	.word	0x00000230


	//   ....[1]....
        /*0074*/ 	.word	0x00000300


	//----- nvinfo : EIATTR_CBANK_PARAM_SIZE
	.align		4
.L_353:
        /*0078*/ 	.byte	0x03, 0x19
        /*007a*/ 	.short	0x001c


	//----- nvinfo : EIATTR_PARAM_CBANK
	.align		4
        /*007c*/ 	.byte	0x04, 0x0a
        /*007e*/ 	.short	(.L_355 - .L_354)
	.align		4
.L_354:
        /*0080*/ 	.word	index@(.nv.constant0._Z27transpose3d_shm_kerneltmpltILi2ELi0ELi1EEvPKfPfiii)
        /*0084*/ 	.short	0x0380
        /*0086*/ 	.short	0x001c


	//----- nvinfo : EIATTR_SW_WAR
	.align		4
.L_355:
        /*0088*/ 	.byte	0x04, 0x36
        /*008a*/ 	.short	(.L_357 - .L_356)
.L_356:
        /*008c*/ 	.word	0x00000008
.L_357:


//--------------------- .nv.info._Z27transpose3d_shm_kerneltmpltILi1ELi2ELi0EEvPKfPfiii --------------------------
	.section	.nv.info._Z27transpose3d_shm_kerneltmpltILi1ELi2ELi0EEvPKfPfiii,"",@"SHT_CUDA_INFO"
	.sectionflags	@""
	.align	4


	//----- nvinfo : EIATTR_CUDA_API_VERSION
	.align		4
        /*0000*/ 	.byte	0x04, 0x37
        /*0002*/ 	.short	(.L_359 - .L_358)
.L_358:
        /*0004*/ 	.word	0x00000082


	//----- nvinfo : EIATTR_KPARAM_INFO
	.align		4
.L_359:
        /*0008*/ 	.byte	0x04, 0x17
        /*000a*/ 	.short	(.L_361 - .L_360)
.L_360:
        /*000c*/ 	.word	0x00000000
        /*0010*/ 	.short	0x0004
        /*0012*/ 	.short	0x0018
        /*0014*/ 	.byte	0x00, 0xf0, 0x11, 0x00


	//----- nvinfo : EIATTR_KPARAM_INFO
	.align		4
.L_361:
        /*0018*/ 	.byte	0x04, 0x17
        /*001a*/ 	.short	(.L_363 - .L_362)
.L_362:
        /*001c*/ 	.word	0x00000000
        /*0020*/ 	.short	0x0003
        /*0022*/ 	.short	0x0014
        /*0024*/ 	.byte	0x00, 0xf0, 0x11, 0x00


	//----- nvinfo : EIATTR_KPARAM_INFO
	.align		4
.L_363:
        /*0028*/ 	.byte	0x04, 0x17
        /*002a*/ 	.short	(.L_365 - .L_364)
.L_364:
        /*002c*/ 	.word	0x00000000
        /*0030*/ 	.short	0x0002
        /*0032*/ 	.short	0x0010
        /*0034*/ 	.byte	0x00, 0xf0, 0x11, 0x00


	//----- nvinfo : EIATTR_KPARAM_INFO
	.align		4
.L_365:
        /*0038*/ 	.byte	0x04, 0x17
        /*003a*/ 	.short	(.L_367 - .L_366)
.L_366:
        /*003c*/ 	.word	0x00000000
        /*0040*/ 	.short	0x0001
        /*0042*/ 	.short	0x0008
        /*0044*/ 	.byte	0x00, 0xf5, 0x21, 0x00


	//----- nvinfo : EIATTR_KPARAM_INFO
	.align		4
.L_367:
        /*0048*/ 	.byte	0x04, 0x17
        /*004a*/ 	.short	(.L_369 - .L_368)
.L_368:
        /*004c*/ 	.word	0x00000000
        /*0050*/ 	.short	0x0000
        /*0052*/ 	.short	0x0000
        /*0054*/ 	.byte	0x00, 0xf5, 0x21, 0x00


	//----- nvinfo : EIATTR_SPARSE_MMA_MASK
	.align		4
.L_369:
        /*0058*/ 	.byte	0x03, 0x50
        /*005a*/ 	.short	0x0000


	//----- nvinfo : EIATTR_MAXREG_COUNT
	.align		4
        /*005c*/ 	.byte	0x03, 0x1b
        /*005e*/ 	.short	0x00ff


	//----- nvinfo : EIATTR_NUM_BARRIERS
	.align		4
        /*0060*/ 	.byte	0x02, 0x4c
        /*0062*/ 	.byte	0x01
	.zero		1


	//----- nvinfo : EIATTR_MERCURY_ISA_VERSION
	.align		4
        /*0064*/ 	.byte	0x03, 0x5f
        /*0066*/ 	.short	0x0101


	//----- nvinfo : EIATTR_VRC_CTA_INIT_COUNT
	.align		4
        /*0068*/ 	.byte	0x02, 0x4a
	.zero		1
	.zero		1


	//----- nvinfo : EIATTR_EXIT_INSTR_OFFSETS
	.align		4
        /*006c*/ 	.byte	0x04, 0x1c
        /*006e*/ 	.short	(.L_371 - .L_370)


	//   ....[0]....
.L_370:
        /*0070*/ 	.word	0x00000230


	//   ....[1]....
        /*0074*/ 	.word	0x00000300


	//----- nvinfo : EIATTR_CBANK_PARAM_SIZE
	.align		4
.L_371:
        /*0078*/ 	.byte	0x03, 0x19
        /*007a*/ 	.short	0x001c


	//----- nvinfo : EIATTR_PARAM_CBANK
	.align		4
        /*007c*/ 	.byte	0x04, 0x0a
        /*007e*/ 	.short	(.L_373 - .L_372)
	.align		4
.L_372:
        /*0080*/ 	.word	index@(.nv.constant0._Z27transpose3d_shm_kerneltmpltILi1ELi2ELi0EEvPKfPfiii)
        /*0084*/ 	.short	0x0380
        /*0086*/ 	.short	0x001c


	//----- nvinfo : EIATTR_SW_WAR
	.align		4
.L_373:
        /*0088*/ 	.byte	0x04, 0x36
        /*008a*/ 	.short	(.L_375 - .L_374)
.L_374:
        /*008c*/ 	.word	0x00000008
.L_375:


//--------------------- .nv.info._Z27transpose3d_shm_kerneltmpltILi1ELi0ELi2EEvPKfPfiii --------------------------
	.section	.nv.info._Z27transpose3d_shm_kerneltmpltILi1ELi0ELi2EEvPKfPfiii,"",@"SHT_CUDA_INFO"
	.sectionflags	@""
	.align	4


	//----- nvinfo : EIATTR_CUDA_API_VERSION
	.align		4
        /*0000*/ 	.byte	0x04, 0x37
        /*0002*/ 	.short	(.L_377 - .L_376)
.L_376:
        /*0004*/ 	.word	0x00000082


	//----- nvinfo : EIATTR_KPARAM_INFO
	.align		4
.L_377:
        /*0008*/ 	.byte	0x04, 0x17
        /*000a*/ 	.short	(.L_379 - .L_378)
.L_378:
        /*000c*/ 	.word	0x00000000
        /*0010*/ 	.short	0x0004
        /*0012*/ 	.short	0x0018
        /*0014*/ 	.byte	0x00, 0xf0, 0x11, 0x00


	//----- nvinfo : EIATTR_KPARAM_INFO
	.align		4
.L_379:
        /*0018*/ 	.byte	0x04, 0x17
        /*001a*/ 	.short	(.L_381 - .L_380)
.L_380:
        /*001c*/ 	.word	0x00000000
        /*0020*/ 	.short	0x0003
        /*0022*/ 	.short	0x0014
        /*0024*/ 	.byte	0x00, 0xf0, 0x11, 0x00


	//----- nvinfo : EIATTR_KPARAM_INFO
	.align		4
.L_381:
        /*0028*/ 	.byte	0x04, 0x17
        /*002a*/ 	.short	(.L_383 - .L_382)
.L_382:
        /*002c*/ 	.word	0x00000000
        /*0030*/ 	.short	0x0002
        /*0032*/ 	.short	0x0010
        /*0034*/ 	.byte	0x00, 0xf0, 0x11, 0x00


	//----- nvinfo : EIATTR_KPARAM_INFO
	.align		4
.L_383:
        /*0038*/ 	.byte	0x04, 0x17
        /*003a*/ 	.short	(.L_385 - .L_384)
.L_384:
        /*003c*/ 	.word	0x00000000
        /*0040*/ 	.short	0x0001
        /*0042*/ 	.short	0x0008
        /*0044*/ 	.byte	0x00, 0xf5, 0x21, 0x00


	//----- nvinfo : EIATTR_KPARAM_INFO
	.align		4
.L_385:
        /*0048*/ 	.byte	0x04, 0x17
        /*004a*/ 	.short	(.L_387 - .L_386)
.L_386:
        /*004c*/ 	.word	0x00000000
        /*0050*/ 	.short	0x0000
        /*0052*/ 	.short	0x0000
        /*0054*/ 	.byte	0x00, 0xf5, 0x21, 0x00


	//----- nvinfo : EIATTR_SPARSE_MMA_MASK
	.align		4
.L_387:
        /*0058*/ 	.byte	0x03, 0x50
        /*005a*/ 	.short	0x0000


	//----- nvinfo : EIATTR_MAXREG_COUNT
	.align		4
        /*005c*/ 	.byte	0x03, 0x1b
        /*005e*/ 	.short	0x00ff


	//----- nvinfo : EIATTR_NUM_BARRIERS
	.align		4
        /*0060*/ 	.byte	0x02, 0x4c
        /*0062*/ 	.byte	0x01
	.zero		1


	//----- nvinfo : EIATTR_MERCURY_ISA_VERSION
	.align		4
        /*0064*/ 	.byte	0x03, 0x5f
        /*0066*/ 	.short	0x0101


	//----- nvinfo : EIATTR_VRC_CTA_INIT_COUNT
	.align		4
        /*0068*/ 	.byte	0x02, 0x4a
	.zero		1
	.zero		1


	//----- nvinfo : EIATTR_EXIT_INSTR_OFFSETS
	.align		4
        /*006c*/ 	.byte	0x04, 0x1c
        /*006e*/ 	.short	(.L_389 - .L_388)


	//   ....[0]....
.L_388:
        /*0070*/ 	.word	0x00000220


	//   ....[1]....
        /*0074*/ 	.word	0x000002f0


	//----- nvinfo : EIATTR_CBANK_PARAM_SIZE
	.align		4
.L_389:
        /*0078*/ 	.byte	0x03, 0x19
        /*007a*/ 	.short	0x001c


	//----- nvinfo : EIATTR_PARAM_CBANK
	.align		4
        /*007c*/ 	.byte	0x04, 0x0a
        /*007e*/ 	.short	(.L_391 - .L_390)
	.align		4
.L_390:
        /*0080*/ 	.word	index@(.nv.constant0._Z27transpose3d_shm_kerneltmpltILi1ELi0ELi2EEvPKfPfiii)
        /*0084*/ 	.short	0x0380
        /*0086*/ 	.short	0x001c


	//----- nvinfo : EIATTR_SW_WAR
	.align		4
.L_391:
        /*0088*/ 	.byte	0x04, 0x36
        /*008a*/ 	.short	(.L_393 - .L_392)
.L_392:
        /*008c*/ 	.word	0x00000008
.L_393:


//--------------------- .nv.info._Z27transpose3d_shm_kerneltmpltILi0ELi2ELi1EEvPKfPfiii --------------------------
	.section	.nv.info._Z27transpose3d_shm_kerneltmpltILi0ELi2ELi1EEvPKfPfiii,"",@"SHT_CUDA_INFO"
	.sectionflags	@""
	.align	4


	//----- nvinfo : EIATTR_CUDA_API_VERSION
	.align		4
        /*0000*/ 	.byte	0x04, 0x37
        /*0002*/ 	.short	(.L_395 - .L_394)
.L_394:
        /*0004*/ 	.word	0x00000082


	//----- nvinfo : EIATTR_KPARAM_INFO
	.align		4
.L_395:
        /*0008*/ 	.byte	0x04, 0x17
        /*000a*/ 	.short	(.L_397 - .L_396)
.L_396:
        /*000c*/ 	.word	0x00000000
        /*0010*/ 	.short	0x0004
        /*0012*/ 	.short	0x0018
        /*0014*/ 	.byte	0x00, 0xf0, 0x11, 0x00


	//----- nvinfo : EIATTR_KPARAM_INFO
	.align		4
.L_397:
        /*0018*/ 	.byte	0x04, 0x17
        /*001a*/ 	.short	(.L_399 - .L_398)
.L_398:
        /*001c*/ 	.word	0x00000000
        /*0020*/ 	.short	0x0003
        /*0022*/ 	.short	0x0014
        /*0024*/ 	.byte	0x00, 0xf0, 0x11, 0x00


	//----- nvinfo : EIATTR_KPARAM_INFO
	.align		4
.L_399:
        /*0028*/ 	.byte	0x04, 0x17
        /*002a*/ 	.short	(.L_401 - .L_400)
.L_400:
        /*002c*/ 	.word	0x00000000
        /*0030*/ 	.short	0x0002
        /*0032*/ 	.short	0x0010
        /*0034*/ 	.byte	0x00, 0xf0, 0x11, 0x00


	//----- nvinfo : EIATTR_KPARAM_INFO
	.align		4
.L_401:
        /*0038*/ 	.byte	0x04, 0x17
        /*003a*/ 	.short	(.L_403 - .L_402)
.L_402:
        /*003c*/ 	.word	0x00000000
        /*0040*/ 	.short	0x0001
        /*0042*/ 	.short	0x0008
        /*0044*/ 	.byte	0x00, 0xf5, 0x21, 0x00


	//----- nvinfo : EIATTR_KPARAM_INFO
	.align		4
.L_403:
        /*0048*/ 	.byte	0x04, 0x17
        /*004a*/ 	.short	(.L_405 - .L_404)
.L_404:
        /*004c*/ 	.word	0x00000000
        /*0050*/ 	.short	0x0000
        /*0052*/ 	.short	0x0000
        /*0054*/ 	.byte	0x00, 0xf5, 0x21, 0x00


	//----- nvinfo : EIATTR_SPARSE_MMA_MASK
	.align		4
.L_405:
        /*0058*/ 	.byte	0x03, 0x50
        /*005a*/ 	.short	0x0000


	//----- nvinfo : EIATTR_MAXREG_COUNT
	.align		4
        /*005c*/ 	.byte	0x03, 0x1b
        /*005e*/ 	.short	0x00ff


	//----- nvinfo : EIATTR_NUM_BARRIERS
	.align		4
        /*0060*/ 	.byte	0x02, 0x4c
        /*0062*/ 	.byte	0x01
	.zero		1


	//----- nvinfo : EIATTR_MERCURY_ISA_VERSION
	.align		4
        /*0064*/ 	.byte	0x03, 0x5f
        /*0066*/ 	.short	0x0101


	//----- nvinfo : EIATTR_VRC_CTA_INIT_COUNT
	.align		4
        /*0068*/ 	.byte	0x02, 0x4a
	.zero		1
	.zero		1


	//----- nvinfo : EIATTR_EXIT_INSTR_OFFSETS
	.align		4
        /*006c*/ 	.byte	0x04, 0x1c
        /*006e*/ 	.short	(.L_407 - .L_406)


	//   ....[0]....
.L_406:
        /*0070*/ 	.word	0x00000220


	//   ....[1]....
        /*0074*/ 	.word	0x000002b0


	//----- nvinfo : EIATTR_CBANK_PARAM_SIZE
	.align		4
.L_407:
        /*0078*/ 	.byte	0x03, 0x19
        /*007a*/ 	.short	0x001c


	//----- nvinfo : EIATTR_PARAM_CBANK
	.align		4
        /*007c*/ 	.byte	0x04, 0x0a
        /*007e*/ 	.short	(.L_409 - .L_408)
	.align		4
.L_408:
        /*0080*/ 	.word	index@(.nv.constant0._Z27transpose3d_shm_kerneltmpltILi0ELi2ELi1EEvPKfPfiii)
        /*0084*/ 	.short	0x0380
        /*0086*/ 	.short	0x001c


	//----- nvinfo : EIATTR_SW_WAR
	.align		4
.L_409:
        /*0088*/ 	.byte	0x04, 0x36
        /*008a*/ 	.short	(.L_411 - .L_410)
.L_410:
        /*008c*/ 	.word	0x00000008
.L_411:


//--------------------- .nv.info._Z27transpose3d_shm_kerneltmpltILi0ELi1ELi2EEvPKfPfiii --------------------------
	.section	.nv.info._Z27transpose3d_shm_kerneltmpltILi0ELi1ELi2EEvPKfPfiii,"",@"SHT_CUDA_INFO"
	.sectionflags	@""
	.align	4


	//----- nvinfo : EIATTR_CUDA_API_VERSION
	.align		4
        /*0000*/ 	.byte	0x04, 0x37
        /*0002*/ 	.short	(.L_413 - .L_412)
.L_412:
        /*0004*/ 	.word	0x00000082


	//----- nvinfo : EIATTR_KPARAM_INFO
	.align		4
.L_413:
        /*0008*/ 	.byte	0x04, 0x17
        /*000a*/ 	.short	(.L_415 - .L_414)
.L_414:
        /*000c*/ 	.word	0x00000000
        /*0010*/ 	.short	0x0004
        /*0012*/ 	.short	0x0018
        /*0014*/ 	.byte	0x00, 0xf0, 0x11, 0x00


	//----- nvinfo : EIATTR_KPARAM_INFO
	.align		4
.L_415:
        /*0018*/ 	.byte	0x04, 0x17
        /*001a*/ 	.short	(.L_417 - .L_416)
.L_416:
        /*001c*/ 	.word	0x00000000
        /*0020*/ 	.short	0x0003
        /*0022*/ 	.short	0x0014
        /*0024*/ 	.byte	0x00, 0xf0, 0x11, 0x00


	//----- nvinfo : EIATTR_KPARAM_INFO
	.align		4
.L_417:
        /*0028*/ 	.byte	0x04, 0x17
        /*002a*/ 	.short	(.L_419 - .L_418)
.L_418:
        /*002c*/ 	.word	0x00000000
        /*0030*/ 	.short	0x0002
        /*0032*/ 	.short	0x0010
        /*0034*/ 	.byte	0x00, 0xf0, 0x11, 0x00


	//----- nvinfo : EIATTR_KPARAM_INFO
	.align		4
.L_419:
        /*0038*/ 	.byte	0x04, 0x17
        /*003a*/ 	.short	(.L_421 - .L_420)
.L_420:
        /*003c*/ 	.word	0x00000000
        /*0040*/ 	.short	0x0001
        /*0042*/ 	.short	0x0008
        /*0044*/ 	.byte	0x00, 0xf5, 0x21, 0x00


	//----- nvinfo : EIATTR_KPARAM_INFO
	.align		4
.L_421:
        /*0048*/ 	.byte	0x04, 0x17
        /*004a*/ 	.short	(.L_423 - .L_422)
.L_422:
        /*004c*/ 	.word	0x00000000
        /*0050*/ 	.short	0x0000
        /*0052*/ 	.short	0x0000
        /*0054*/ 	.byte	0x00, 0xf5, 0x21, 0x00


	//----- nvinfo : EIATTR_SPARSE_MMA_MASK
	.align		4
.L_423:
        /*0058*/ 	.byte	0x03, 0x50
        /*005a*/ 	.short	0x0000


	//----- nvinfo : EIATTR_MAXREG_COUNT
	.align		4
        /*005c*/ 	.byte	0x03, 0x1b
        /*005e*/ 	.short	0x00ff


	//----- nvinfo : EIATTR_NUM_BARRIERS
	.align		4
        /*0060*/ 	.byte	0x02, 0x4c
        /*0062*/ 	.byte	0x01
	.zero		1


	//----- nvinfo : EIATTR_MERCURY_ISA_VERSION
	.align		4
        /*0064*/ 	.byte	0x03, 0x5f
        /*0066*/ 	.short	0x0101


	//----- nvinfo : EIATTR_VRC_CTA_INIT_COUNT
	.align		4
        /*0068*/ 	.byte	0x02, 0x4a
	.zero		1
	.zero		1


	//----- nvinfo : EIATTR_EXIT_INSTR_OFFSETS
	.align		4
        /*006c*/ 	.byte	0x04, 0x1c
        /*006e*/ 	.short	(.L_425 - .L_424)


	//   ....[0]....
.L_424:
        /*0070*/ 	.word	0x000001d0


	//   ....[1]....
        /*0074*/ 	.word	0x00000240


	//----- nvinfo : EIATTR_CBANK_PARAM_SIZE
	.align		4
.L_425:
        /*0078*/ 	.byte	0x03, 0x19
        /*007a*/ 	.short	0x001c


	//----- nvinfo : EIATTR_PARAM_CBANK
	.align		4
        /*007c*/ 	.byte	0x04, 0x0a
        /*007e*/ 	.short	(.L_427 - .L_426)
	.align		4
.L_426:
        /*0080*/ 	.word	index@(.nv.constant0._Z27transpose3d_shm_kerneltmpltILi0ELi1ELi2EEvPKfPfiii)
        /*0084*/ 	.short	0x0380
        /*0086*/ 	.short	0x001c


	//----- nvinfo : EIATTR_SW_WAR
	.align		4
.L_427:
        /*0088*/ 	.byte	0x04, 0x36
        /*008a*/ 	.short	(.L_429 - .L_428)
.L_428:
        /*008c*/ 	.word	0x00000008
.L_429:


//--------------------- .nv.info._Z25transpose2d_simple_kernelPKfPfii --------------------------
	.section	.nv.info._Z25transpose2d_simple_kernelPKfPfii,"",@"SHT_CUDA_INFO"
	.sectionflags	@""
	.align	4


	//----- nvinfo : EIATTR_CUDA_API_VERSION
	.align		4
        /*0000*/ 	.byte	0x04, 0x37
        /*0002*/ 	.short	(.L_431 - .L_430)
.L_430:
        /*0004*/ 	.word	0x00000082


	//----- nvinfo : EIATTR_KPARAM_INFO
	.align		4
.L_431:
        /*0008*/ 	.byte	0x04, 0x17
        /*000a*/ 	.short	(.L_433 - .L_432)
.L_432:
        /*000c*/ 	.word	0x00000000
        /*0010*/ 	.short	0x0003
        /*0012*/ 	.short	0x0014
        /*0014*/ 	.byte	0x00, 0xf0, 0x11, 0x00


	//----- nvinfo : EIATTR_KPARAM_INFO
	.align		4
.L_433:
        /*0018*/ 	.byte	0x04, 0x17
        /*001a*/ 	.short	(.L_435 - .L_434)
.L_434:
        /*001c*/ 	.word	0x00000000
        /*0020*/ 	.short	0x0002
        /*0022*/ 	.short	0x0010
        /*0024*/ 	.byte	0x00, 0xf0, 0x11, 0x00


	//----- nvinfo : EIATTR_KPARAM_INFO
	.align		4
.L_435:
        /*0028*/ 	.byte	0x04, 0x17
        /*002a*/ 	.short	(.L_437 - .L_436)
.L_436:
        /*002c*/ 	.word	0x00000000
        /*0030*/ 	.short	0x0001
        /*0032*/ 	.short	0x0008
        /*0034*/ 	.byte	0x00, 0xf5, 0x21, 0x00


	//----- nvinfo : EIATTR_KPARAM_INFO
	.align		4
.L_437:
        /*0038*/ 	.byte	0x04, 0x17
        /*003a*/ 	.short	(.L_439 - .L_438)
.L_438:
        /*003c*/ 	.word	0x00000000
        /*0040*/ 	.short	0x0000
        /*0042*/ 	.short	0x0000
        /*0044*/ 	.byte	0x00, 0xf5, 0x21, 0x00


	//----- nvinfo : EIATTR_SPARSE_MMA_MASK
	.align		4
.L_439:
        /*0048*/ 	.byte	0x03, 0x50
        /*004a*/ 	.short	0x0000


	//----- nvinfo : EIATTR_MAXREG_COUNT
	.align		4
        /*004c*/ 	.byte	0x03, 0x1b
        /*004e*/ 	.short	0x00ff


	//----- nvinfo : EIATTR_MERCURY_ISA_VERSION
	.align		4
        /*0050*/ 	.byte	0x03, 0x5f
        /*0052*/ 	.short	0x0101


	//----- nvinfo : EIATTR_VRC_CTA_INIT_COUNT
	.align		4
        /*0054*/ 	.byte	0x02, 0x4a
	.zero		1
	.zero		1


	//----- nvinfo : EIATTR_EXIT_INSTR_OFFSETS
	.align		4
        /*0058*/ 	.byte	0x04, 0x1c
        /*005a*/ 	.short	(.L_441 - .L_440)


	//   ....[0]....
.L_440:
        /*005c*/ 	.word	0x000000c0


	//   ....[1]....
        /*0060*/ 	.word	0x00000160


	//----- nvinfo : EIATTR_CBANK_PARAM_SIZE
	.align		4
.L_441:
        /*0064*/ 	.byte	0x03, 0x19
        /*0066*/ 	.short	0x0018


	//----- nvinfo : EIATTR_PARAM_CBANK
	.align		4
        /*0068*/ 	.byte	0x04, 0x0a
        /*006a*/ 	.short	(.L_443 - .L_442)
	.align		4
.L_442:
        /*006c*/ 	.word	index@(.nv.constant0._Z25transpose2d_simple_kernelPKfPfii)
        /*0070*/ 	.short	0x0380
        /*0072*/ 	.short	0x0018


	//----- nvinfo : EIATTR_SW_WAR
	.align		4
.L_443:
        /*0074*/ 	.byte	0x04, 0x36
        /*0076*/ 	.short	(.L_445 - .L_444)
.L_444:
        /*0078*/ 	.word	0x00000008
.L_445:


//--------------------- .nv.info._Z30transpose3d_simple_kerneltmpltILi2ELi1ELi0EEvPKfPfiii --------------------------
	.section	.nv.info._Z30transpose3d_simple_kerneltmpltILi2ELi1ELi0EEvPKfPfiii,"",@"SHT_CUDA_INFO"
	.sectionflags	@""
	.align	4


	//----- nvinfo : EIATTR_CUDA_API_VERSION
	.align		4
        /*0000*/ 	.byte	0x04, 0x37
        /*0002*/ 	.short	(.L_447 - .L_446)
.L_446:
        /*0004*/ 	.word	0x00000082


	//----- nvinfo : EIATTR_KPARAM_INFO
	.align		4
.L_447:
        /*0008*/ 	.byte	0x04, 0x17
        /*000a*/ 	.short	(.L_449 - .L_448)
.L_448:
        /*000c*/ 	.word	0x00000000
        /*0010*/ 	.short	0x0004
        /*0012*/ 	.short	0x0018
        /*0014*/ 	.byte	0x00, 0xf0, 0x11, 0x00


	//----- nvinfo : EIATTR_KPARAM_INFO
	.align		4
.L_449:
        /*0018*/ 	.byte	0x04, 0x17
        /*001a*/ 	.short	(.L_451 - .L_450)
.L_450:
        /*001c*/ 	.word	0x00000000
        /*0020*/ 	.short	0x0003
        /*0022*/ 	.short	0x0014
        /*0024*/ 	.byte	0x00, 0xf0, 0x11, 0x00


	//----- nvinfo : EIATTR_KPARAM_INFO
	.align		4
.L_451:
        /*0028*/ 	.byte	0x04, 0x17
        /*002a*/ 	.short	(.L_453 - .L_452)
.L_452:
        /*002c*/ 	.word	0x00000000
        /*0030*/ 	.short	0x0002
        /*0032*/ 	.short	0x0010
        /*0034*/ 	.byte	0x00, 0xf0, 0x11, 0x00


	//----- nvinfo : EIATTR_KPARAM_INFO
	.align		4
.L_453:
        /*0038*/ 	.byte	0x04, 0x17
        /*003a*/ 	.short	(.L_455 - .L_454)
.L_454:
        /*003c*/ 	.word	0x00000000
        /*0040*/ 	.short	0x0001
        /*0042*/ 	.short	0x0008
        /*0044*/ 	.byte	0x00, 0xf5, 0x21, 0x00


	//----- nvinfo : EIATTR_KPARAM_INFO
	.align		4
.L_455:
        /*0048*/ 	.byte	0x04, 0x17
        /*004a*/ 	.short	(.L_457 - .L_456)
.L_456:
        /*004c*/ 	.word	0x00000000
        /*0050*/ 	.short	0x0000
        /*0052*/ 	.short	0x0000
        /*0054*/ 	.byte	0x00, 0xf5, 0x21, 0x00


	//----- nvinfo : EIATTR_SPARSE_MMA_MASK
	.align		4
.L_457:
        /*0058*/ 	.byte	0x03, 0x50
        /*005a*/ 	.short	0x0000


	//----- nvinfo : EIATTR_MAXREG_COUNT
	.align		4
        /*005c*/ 	.byte	0x03, 0x1b
        /*005e*/ 	.short	0x00ff


	//----- nvinfo : EIATTR_MERCURY_ISA_VERSION
	.align		4
        /*0060*/ 	.byte	0x03, 0x5f
        /*0062*/ 	.short	0x0101


	//----- nvinfo : EIATTR_VRC_CTA_INIT_COUNT
	.align		4
        /*0064*/ 	.byte	0x02, 0x4a
	.zero		1
	.zero		1


	//----- nvinfo : EIATTR_EXIT_INSTR_OFFSETS
	.align		4
        /*0068*/ 	.byte	0x04, 0x1c
        /*006a*/ 	.short	(.L_459 - .L_458)


	//   ....[0]....
.L_458:
        /*006c*/ 	.word	0x00000160


	//   ....[1]....
        /*0070*/ 	.word	0x000001e0


	//----- nvinfo : EIATTR_CBANK_PARAM_SIZE
	.align		4
.L_459:
        /*0074*/ 	.byte	0x03, 0x19
        /*0076*/ 	.short	0x001c


	//----- nvinfo : EIATTR_PARAM_CBANK
	.align		4
        /*0078*/ 	.byte	0x04, 0x0a
        /*007a*/ 	.short	(.L_461 - .L_460)
	.align		4
.L_460:
        /*007c*/ 	.word	index@(.nv.constant0._Z30transpose3d_simple_kerneltmpltILi2ELi1ELi0EEvPKfPfiii)
        /*0080*/ 	.short	0x0380
        /*0082*/ 	.short	0x001c


	//----- nvinfo : EIATTR_SW_WAR
	.align		4
.L_461:
        /*0084*/ 	.byte	0x04, 0x36
        /*0086*/ 	.short	(.L_463 - .L_462)
.L_462:
        /*0088*/ 	.word	0x00000008
.L_463:


//--------------------- .nv.info._Z30transpose3d_simple_kerneltmpltILi2ELi0ELi1EEvPKfPfiii --------------------------
	.section	.nv.info._Z30transpose3d_simple_kerneltmpltILi2ELi0ELi1EEvPKfPfiii,"",@"SHT_CUDA_INFO"
	.sectionflags	@""
	.align	4


	//----- nvinfo : EIATTR_CUDA_API_VERSION
	.align		4
        /*0000*/ 	.byte	0x04, 0x37
        /*0002*/ 	.short	(.L_465 - .L_464)
.L_464:
        /*0004*/ 	.word	0x00000082


	//----- nvinfo : EIATTR_KPARAM_INFO
	.align		4
.L_465:
        /*0008*/ 	.byte	0x04, 0x17
        /*000a*/ 	.short	(.L_467 - .L_466)
.L_466:
        /*000c*/ 	.word	0x00000000
        /*0010*/ 	.short	0x0004
        /*0012*/ 	.short	0x0018
        /*0014*/ 	.byte	0x00, 0xf0, 0x11, 0x00


	//----- nvinfo : EIATTR_KPARAM_INFO
	.align		4
.L_467:
        /*0018*/ 	.byte	0x04, 0x17
        /*001a*/ 	.short	(.L_469 - .L_468)
.L_468:
        /*001c*/ 	.word	0x00000000
        /*0020*/ 	.short	0x0003
        /*0022*/ 	.short	0x0014
        /*0024*/ 	.byte	0x00, 0xf0, 0x11, 0x00


	//----- nvinfo : EIATTR_KPARAM_INFO
	.align		4
.L_469:
        /*0028*/ 	.byte	0x04, 0x17
        /*002a*/ 	.short	(.L_471 - .L_470)
.L_470:
        /*002c*/ 	.word	0x00000000
        /*0030*/ 	.short	0x0002
        /*0032*/ 	.short	0x0010
        /*0034*/ 	.byte	0x00, 0xf0, 0x11, 0x00


	//----- nvinfo : EIATTR_KPARAM_INFO
	.align		4
.L_471:
        /*0038*/ 	.byte	0x04, 0x17
        /*003a*/ 	.short	(.L_473 - .L_472)
.L_472:
        /*003c*/ 	.word	0x00000000
        /*0040*/ 	.short	0x0001
        /*0042*/ 	.short	0x0008
        /*0044*/ 	.byte	0x00, 0xf5, 0x21, 0x00


	//----- nvinfo : EIATTR_KPARAM_INFO
	.align		4
.L_473:
        /*0048*/ 	.byte	0x04, 0x17
        /*004a*/ 	.short	(.L_475 - .L_474)
.L_474:
        /*004c*/ 	.word	0x00000000
        /*0050*/ 	.short	0x0000
        /*0052*/ 	.short	0x0000
        /*0054*/ 	.byte	0x00, 0xf5, 0x21, 0x00


	//----- nvinfo : EIATTR_SPARSE_MMA_MASK
	.align		4
.L_475:
        /*0058*/ 	.byte	0x03, 0x50
        /*005a*/ 	.short	0x0000


	//----- nvinfo : EIATTR_MAXREG_COUNT
	.align		4
        /*005c*/ 	.byte	0x03, 0x1b
        /*005e*/ 	.short	0x00ff


	//----- nvinfo : EIATTR_MERCURY_ISA_VERSION
	.align		4
        /*0060*/ 	.byte	0x03, 0x5f
        /*0062*/ 	.short	0x0101


	//----- nvinfo : EIATTR_VRC_CTA_INIT_COUNT
	.align		4
        /*0064*/ 	.byte	0x02, 0x4a
	.zero		1
	.zero		1


	//----- nvinfo : EIATTR_EXIT_INSTR_OFFSETS
	.align		4
        /*0068*/ 	.byte	0x04, 0x1c
        /*006a*/ 	.short	(.L_477 - .L_476)


	//   ....[0]....
.L_476:
        /*006c*/ 	.word	0x00000160


	//   ....[1]....
        /*0070*/ 	.word	0x000001e0


	//----- nvinfo : EIATTR_CBANK_PARAM_SIZE
	.align		4
.L_477:
        /*0074*/ 	.byte	0x03, 0x19
        /*0076*/ 	.short	0x001c


	//----- nvinfo : EIATTR_PARAM_CBANK
	.align		4
        /*0078*/ 	.byte	0x04, 0x0a
        /*007a*/ 	.short	(.L_479 - .L_478)
	.align		4
.L_478:
        /*007c*/ 	.word	index@(.nv.constant0._Z30transpose3d_simple_kerneltmpltILi2ELi0ELi1EEvPKfPfiii)
        /*0080*/ 	.short	0x0380
        /*0082*/ 	.short	0x001c


	//----- nvinfo : EIATTR_SW_WAR
	.align		4
.L_479:
        /*0084*/ 	.byte	0x04, 0x36
        /*0086*/ 	.short	(.L_481 - .L_480)
.L_480:
        /*0088*/ 	.word	0x00000008
.L_481:


//--------------------- .nv.info._Z30transpose3d_simple_kerneltmpltILi1ELi2ELi0EEvPKfPfiii --------------------------
	.section	.nv.info._Z30transpose3d_simple_kerneltmpltILi1ELi2ELi0EEvPKfPfiii,"",@"SHT_CUDA_INFO"
	.sectionflags	@""
	.align	4


	//----- nvinfo : EIATTR_CUDA_API_VERSION
	.align		4
        /*0000*/ 	.byte	0x04, 0x37
        /*0002*/ 	.short	(.L_483 - .L_482)
.L_482:
        /*0004*/ 	.word	0x00000082


	//----- nvinfo : EIATTR_KPARAM_INFO
	.align		4
.L_483:
        /*0008*/ 	.byte	0x04, 0x17
        /*000a*/ 	.short	(.L_485 - .L_484)
.L_484:
        /*000c*/ 	.word	0x00000000
        /*0010*/ 	.short	0x0004
        /*0012*/ 	.short	0x0018
        /*0014*/ 	.byte	0x00, 0xf0, 0x11, 0x00


	//----- nvinfo : EIATTR_KPARAM_INFO
	.align		4
.L_485:
        /*0018*/ 	.byte	0x04, 0x17
        /*001a*/ 	.short	(.L_487 - .L_486)
.L_486:
        /*001c*/ 	.word	0x00000000
        /*0020*/ 	.short	0x0003
        /*0022*/ 	.short	0x0014
        /*0024*/ 	.byte	0x00, 0xf0, 0x11, 0x00


	//----- nvinfo : EIATTR_KPARAM_INFO
	.align		4
.L_487:
        /*0028*/ 	.byte	0x04, 0x17
        /*002a*/ 	.short	(.L_489 - .L_488)
.L_488:
        /*002c*/ 	.word	0x00000000
        /*0030*/ 	.short	0x0002
        /*0032*/ 	.short	0x0010
        /*0034*/ 	.byte	0x00, 0xf0, 0x11, 0x00


	//----- nvinfo : EIATTR_KPARAM_INFO
	.align		4
.L_489:
        /*0038*/ 	.byte	0x04, 0x17
        /*003a*/ 	.short	(.L_491 - .L_490)
.L_490:
        /*003c*/ 	.word	0x00000000
        /*0040*/ 	.short	0x0001
        /*0042*/ 	.short	0x0008
        /*0044*/ 	.byte	0x00, 0xf5, 0x21, 0x00


	//----- nvinfo : EIATTR_KPARAM_INFO
	.align		4
.L_491:
        /*0048*/ 	.byte	0x04, 0x17
        /*004a*/ 	.short	(.L_493 - .L_492)
.L_492:
        /*004c*/ 	.word	0x00000000
        /*0050*/ 	.short	0x0000
        /*0052*/ 	.short	0x0000
        /*0054*/ 	.byte	0x00, 0xf5, 0x21, 0x00


	//----- nvinfo : EIATTR_SPARSE_MMA_MASK
	.align		4
.L_493:
        /*0058*/ 	.byte	0x03, 0x50
        /*005a*/ 	.short	0x0000


	//----- nvinfo : EIATTR_MAXREG_COUNT
	.align		4
        /*005c*/ 	.byte	0x03, 0x1b
        /*005e*/ 	.short	0x00ff


	//----- nvinfo : EIATTR_MERCURY_ISA_VERSION
	.align		4
        /*0060*/ 	.byte	0x03, 0x5f
        /*0062*/ 	.short	0x0101


	//----- nvinfo : EIATTR_VRC_CTA_INIT_COUNT
	.align		4
        /*0064*/ 	.byte	0x02, 0x4a
	.zero		1
	.zero		1


	//----- nvinfo : EIATTR_EXIT_INSTR_OFFSETS
	.align		4
        /*0068*/ 	.byte	0x04, 0x1c
        /*006a*/ 	.short	(.L_495 - .L_494)


	//   ....[0]....
.L_494:
        /*006c*/ 	.word	0x00000160


	//   ....[1]....
        /*0070*/ 	.word	0x000001e0


	//----- nvinfo : EIATTR_CBANK_PARAM_SIZE
	.align		4
.L_495:
        /*0074*/ 	.byte	0x03, 0x19
        /*0076*/ 	.short	0x001c


	//----- nvinfo : EIATTR_PARAM_CBANK
	.align		4
        /*0078*/ 	.byte	0x04, 0x0a
        /*007a*/ 	.short	(.L_497 - .L_496)
	.align		4
.L_496:
        /*007c*/ 	.word	index@(.nv.constant0._Z30transpose3d_simple_kerneltmpltILi1ELi2ELi0EEvPKfPfiii)
        /*0080*/ 	.short	0x0380
        /*0082*/ 	.short	0x001c


	//----- nvinfo : EIATTR_SW_WAR
	.align		4
.L_497:
        /*0084*/ 	.byte	0x04, 0x36
        /*0086*/ 	.short	(.L_499 - .L_498)
.L_498:
        /*0088*/ 	.word	0x00000008
.L_499:


//--------------------- .nv.info._Z30transpose3d_simple_kerneltmpltILi1ELi0ELi2EEvPKfPfiii --------------------------
	.section	.nv.info._Z30transpose3d_simple_kerneltmpltILi1ELi0ELi2EEvPKfPfiii,"",@"SHT_CUDA_INFO"
	.sectionflags	@""
	.align	4


	//----- nvinfo : EIATTR_CUDA_API_VERSION
	.align		4
        /*0000*/ 	.byte	0x04, 0x37
        /*0002*/ 	.short	(.L_501 - .L_500)
.L_500:
        /*0004*/ 	.word	0x00000082


	//----- nvinfo : EIATTR_KPARAM_INFO
	.align		4
.L_501:
        /*0008*/ 	.byte	0x04, 0x17
        /*000a*/ 	.short	(.L_503 - .L_502)
.L_502:
        /*000c*/ 	.word	0x00000000
        /*0010*/ 	.short	0x0004
        /*0012*/ 	.short	0x0018
        /*0014*/ 	.byte	0x00, 0xf0, 0x11, 0x00


	//----- nvinfo : EIATTR_KPARAM_INFO
	.align		4
.L_503:
        /*0018*/ 	.byte	0x04, 0x17
        /*001a*/ 	.short	(.L_505 - .L_504)
.L_504:
        /*001c*/ 	.word	0x00000000
        /*0020*/ 	.short	0x0003
        /*0022*/ 	.short	0x0014
        /*0024*/ 	.byte	0x00, 0xf0, 0x11, 0x00


	//----- nvinfo : EIATTR_KPARAM_INFO
	.align		4
.L_505:
        /*0028*/ 	.byte	0x04, 0x17
        /*002a*/ 	.short	(.L_507 - .L_506)
.L_506:
        /*002c*/ 	.word	0x00000000
        /*0030*/ 	.short	0x0002
        /*0032*/ 	.short	0x0010
        /*0034*/ 	.byte	0x00, 0xf0, 0x11, 0x00


	//----- nvinfo : EIATTR_KPARAM_INFO
	.align		4
.L_507:
        /*0038*/ 	.byte	0x04, 0x17
        /*003a*/ 	.short	(.L_509 - .L_508)
.L_508:
        /*003c*/ 	.word	0x00000000
        /*0040*/ 	.short	0x0001
        /*0042*/ 	.short	0x0008
        /*0044*/ 	.byte	0x00, 0xf5, 0x21, 0x00


	//----- nvinfo : EIATTR_KPARAM_INFO
	.align		4
.L_509:
        /*0048*/ 	.byte	0x04, 0x17
        /*004a*/ 	.short	(.L_511 - .L_510)
.L_510:
        /*004c*/ 	.word	0x00000000
        /*0050*/ 	.short	0x0000
        /*0052*/ 	.short	0x0000
        /*0054*/ 	.byte	0x00, 0xf5, 0x21, 0x00


	//----- nvinfo : EIATTR_SPARSE_MMA_MASK
	.align		4
.L_511:
        /*0058*/ 	.byte	0x03, 0x50
        /*005a*/ 	.short	0x0000


	//----- nvinfo : EIATTR_MAXREG_COUNT
	.align		4
        /*005c*/ 	.byte	0x03, 0x1b
        /*005e*/ 	.short	0x00ff


	//----- nvinfo : EIATTR_MERCURY_ISA_VERSION
	.align		4
        /*0060*/ 	.byte	0x03, 0x5f
        /*0062*/ 	.short	0x0101


	//----- nvinfo : EIATTR_VRC_CTA_INIT_COUNT
	.align		4
        /*0064*/ 	.byte	0x02, 0x4a
	.zero		1
	.zero		1


	//----- nvinfo : EIATTR_EXIT_INSTR_OFFSETS
	.align		4
        /*0068*/ 	.byte	0x04, 0x1c
        /*006a*/ 	.short	(.L_513 - .L_512)


	//   ....[0]....
.L_512:
        /*006c*/ 	.word	0x00000160


	//   ....[1]....
        /*0070*/ 	.word	0x000001e0


	//----- nvinfo : EIATTR_CBANK_PARAM_SIZE
	.align		4
.L_513:
        /*0074*/ 	.byte	0x03, 0x19
        /*0076*/ 	.short	0x001c


	//----- nvinfo : EIATTR_PARAM_CBANK
	.align		4
        /*0078*/ 	.byte	0x04, 0x0a
        /*007a*/ 	.short	(.L_515 - .L_514)
	.align		4
.L_514:
        /*007c*/ 	.word	index@(.nv.constant0._Z30transpose3d_simple_kerneltmpltILi1ELi0ELi2EEvPKfPfiii)
        /*0080*/ 	.short	0x0380
        /*0082*/ 	.short	0x001c


	//----- nvinfo : EIATTR_SW_WAR
	.align		4
.L_515:
        /*0084*/ 	.byte	0x04, 0x36
        /*0086*/ 	.short	(.L_517 - .L_516)
.L_516:
        /*0088*/ 	.word	0x00000008
.L_517:


//--------------------- .nv.info._Z30transpose3d_simple_kerneltmpltILi0ELi2ELi1EEvPKfPfiii --------------------------
	.section	.nv.info._Z30transpose3d_simple_kerneltmpltILi0ELi2ELi1EEvPKfPfiii,"",@"SHT_CUDA_INFO"
	.sectionflags	@""
	.align	4


	//----- nvinfo : EIATTR_CUDA_API_VERSION
	.align		4
        /*0000*/ 	.byte	0x04, 0x37
        /*0002*/ 	.short	(.L_519 - .L_518)
.L_518:
        /*0004*/ 	.word	0x00000082


	//----- nvinfo : EIATTR_KPARAM_INFO
	.align		4
.L_519:
        /*0008*/ 	.byte	0x04, 0x17
        /*000a*/ 	.short	(.L_521 - .L_520)
.L_520:
        /*000c*/ 	.word	0x00000000
        /*0010*/ 	.short	0x0004
        /*0012*/ 	.short	0x0018
        /*0014*/ 	.byte	0x00, 0xf0, 0x11, 0x00


	//----- nvinfo : EIATTR_KPARAM_INFO
	.align		4
.L_521:
        /*0018*/ 	.byte	0x04, 0x17
        /*001a*/ 	.short	(.L_523 - .L_522)
.L_522:
        /*001c*/ 	.word	0x00000000
        /*0020*/ 	.short	0x0003
        /*0022*/ 	.short	0x0014
        /*0024*/ 	.byte	0x00, 0xf0, 0x11, 0x00


	//----- nvinfo : EIATTR_KPARAM_INFO
	.align		4
.L_523:
        /*0028*/ 	.byte	0x04, 0x17
        /*002a*/ 	.short	(.L_525 - .L_524)
.L_524:
        /*002c*/ 	.word	0x00000000
        /*0030*/ 	.short	0x0002
        /*0032*/ 	.short	0x0010
        /*0034*/ 	.byte	0x00, 0xf0, 0x11, 0x00


	//----- nvinfo : EIATTR_KPARAM_INFO
	.align		4
.L_525:
        /*0038*/ 	.byte	0x04, 0x17
        /*003a*/ 	.short	(.L_527 - .L_526)
.L_526:
        /*003c*/ 	.word	0x00000000
        /*0040*/ 	.short	0x0001
        /*0042*/ 	.short	0x0008
        /*0044*/ 	.byte	0x00, 0xf5, 0x21, 0x00


	//----- nvinfo : EIATTR_KPARAM_INFO
	.align		4
.L_527:
        /*0048*/ 	.byte	0x04, 0x17
        /*004a*/ 	.short	(.L_529 - .L_528)
.L_528:
        /*004c*/ 	.word	0x00000000
        /*0050*/ 	.short	0x0000
        /*0052*/ 	.short	0x0000
        /*0054*/ 	.byte	0x00, 0xf5, 0x21, 0x00


	//----- nvinfo : EIATTR_SPARSE_MMA_MASK
	.align		4
.L_529:
        /*0058*/ 	.byte	0x03, 0x50
        /*005a*/ 	.short	0x0000


	//----- nvinfo : EIATTR_MAXREG_COUNT
	.align		4
        /*005c*/ 	.byte	0x03, 0x1b
        /*005e*/ 	.short	0x00ff


	//----- nvinfo : EIATTR_MERCURY_ISA_VERSION
	.align		4
        /*0060*/ 	.byte	0x03, 0x5f
        /*0062*/ 	.short	0x0101


	//----- nvinfo : EIATTR_VRC_CTA_INIT_COUNT
	.align		4
        /*0064*/ 	.byte	0x02, 0x4a
	.zero		1
	.zero		1


	//----- nvinfo : EIATTR_EXIT_INSTR_OFFSETS
	.align		4
        /*0068*/ 	.byte	0x04, 0x1c
        /*006a*/ 	.short	(.L_531 - .L_530)


	//   ....[0]....
.L_530:
        /*006c*/ 	.word	0x00000160


	//   ....[1]....
        /*0070*/ 	.word	0x000001e0


	//----- nvinfo : EIATTR_CBANK_PARAM_SIZE
	.align		4
.L_531:
        /*0074*/ 	.byte	0x03, 0x19
        /*0076*/ 	.short	0x001c


	//----- nvinfo : EIATTR_PARAM_CBANK
	.align		4
        /*0078*/ 	.byte	0x04, 0x0a
        /*007a*/ 	.short	(.L_533 - .L_532)
	.align		4
.L_532:
        /*007c*/ 	.word	index@(.nv.constant0._Z30transpose3d_simple_kerneltmpltILi0ELi2ELi1EEvPKfPfiii)
        /*0080*/ 	.short	0x0380
        /*0082*/ 	.short	0x001c


	//----- nvinfo : EIATTR_SW_WAR
	.align		4
.L_533:
        /*0084*/ 	.byte	0x04, 0x36
        /*0086*/ 	.short	(.L_535 - .L_534)
.L_534:
        /*0088*/ 	.word	0x00000008
.L_535:


//--------------------- .nv.info._Z30transpose3d_simple_kerneltmpltILi0ELi1ELi2EEvPKfPfiii --------------------------
	.section	.nv.info._Z30transpose3d_simple_kerneltmpltILi0ELi1ELi2EEvPKfPfiii,"",@"SHT_CUDA_INFO"
	.sectionflags	@""
	.align	4


	//----- nvinfo : EIATTR_CUDA_API_VERSION
	.align		4
        /*0000*/ 	.byte	0x04, 0x37
        /*0002*/ 	.short	(.L_537 - .L_536)
.L_536:
        /*0004*/ 	.word	0x00000082


	//----- nvinfo : EIATTR_KPARAM_INFO
	.align		4
.L_537:
        /*0008*/ 	.byte	0x04, 0x17
        /*000a*/ 	.short	(.L_539 - .L_538)
.L_538:
        /*000c*/ 	.word	0x00000000
        /*0010*/ 	.short	0x0004
        /*0012*/ 	.short	0x0018
        /*0014*/ 	.byte	0x00, 0xf0, 0x11, 0x00


	//----- nvinfo : EIATTR_KPARAM_INFO
	.align		4
.L_539:
        /*0018*/ 	.byte	0x04, 0x17
        /*001a*/ 	.short	(.L_541 - .L_540)
.L_540:
        /*001c*/ 	.word	0x00000000
        /*0020*/ 	.short	0x0003
        /*0022*/ 	.short	0x0014
        /*0024*/ 	.byte	0x00, 0xf0, 0x11, 0x00


	//----- nvinfo : EIATTR_KPARAM_INFO
	.align		4
.L_541:
        /*0028*/ 	.byte	0x04, 0x17
        /*002a*/ 	.short	(.L_543 - .L_542)
.L_542:
        /*002c*/ 	.word	0x00000000
        /*0030*/ 	.short	0x0002
        /*0032*/ 	.short	0x0010
        /*0034*/ 	.byte	0x00, 0xf0, 0x11, 0x00


	//----- nvinfo : EIATTR_KPARAM_INFO
	.align		4
.L_543:
        /*0038*/ 	.byte	0x04, 0x17
        /*003a*/ 	.short	(.L_545 - .L_544)
.L_544:
        /*003c*/ 	.word	0x00000000
        /*0040*/ 	.short	0x0001
        /*0042*/ 	.short	0x0008
        /*0044*/ 	.byte	0x00, 0xf5, 0x21, 0x00


	//----- nvinfo : EIATTR_KPARAM_INFO
	.align		4
.L_545:
        /*0048*/ 	.byte	0x04, 0x17
        /*004a*/ 	.short	(.L_547 - .L_546)
.L_546:
        /*004c*/ 	.word	0x00000000
        /*0050*/ 	.short	0x0000
        /*0052*/ 	.short	0x0000
        /*0054*/ 	.byte	0x00, 0xf5, 0x21, 0x00


	//----- nvinfo : EIATTR_SPARSE_MMA_MASK
	.align		4
.L_547:
        /*0058*/ 	.byte	0x03, 0x50
        /*005a*/ 	.short	0x0000


	//----- nvinfo : EIATTR_MAXREG_COUNT
	.align		4
        /*005c*/ 	.byte	0x03, 0x1b
        /*005e*/ 	.short	0x00ff


	//----- nvinfo : EIATTR_MERCURY_ISA_VERSION
	.align		4
        /*0060*/ 	.byte	0x03, 0x5f
        /*0062*/ 	.short	0x0101


	//----- nvinfo : EIATTR_VRC_CTA_INIT_COUNT
	.align		4
        /*0064*/ 	.byte	0x02, 0x4a
	.zero		1
	.zero		1


	//----- nvinfo : EIATTR_EXIT_INSTR_OFFSETS
	.align		4
        /*0068*/ 	.byte	0x04, 0x1c
        /*006a*/ 	.short	(.L_549 - .L_548)


	//   ....[0]....
.L_548:
        /*006c*/ 	.word	0x00000140


	//   ....[1]....
        /*0070*/ 	.word	0x000001c0


	//----- nvinfo : EIATTR_CBANK_PARAM_SIZE
	.align		4
.L_549:
        /*0074*/ 	.byte	0x03, 0x19
        /*0076*/ 	.short	0x001c


	//----- nvinfo : EIATTR_PARAM_CBANK
	.align		4
        /*0078*/ 	.byte	0x04, 0x0a
        /*007a*/ 	.short	(.L_551 - .L_550)
	.align		4
.L_550:
        /*007c*/ 	.word	index@(.nv.constant0._Z30transpose3d_simple_kerneltmpltILi0ELi1ELi2EEvPKfPfiii)
        /*0080*/ 	.short	0x0380
        /*0082*/ 	.short	0x001c


	//----- nvinfo : EIATTR_SW_WAR
	.align		4
.L_551:
        /*0084*/ 	.byte	0x04, 0x36
        /*0086*/ 	.short	(.L_553 - .L_552)
.L_552:
        /*0088*/ 	.word	0x00000008
.L_553:


//--------------------- .nv.info._Z20copy2d_simple_kernelPKfPfii --------------------------
	.section	.nv.info._Z20copy2d_simple_kernelPKfPfii,"",@"SHT_CUDA_INFO"
	.sectionflags	@""
	.align	4


	//----- nvinfo : EIATTR_CUDA_API_VERSION
	.align		4
        /*0000*/ 	.byte	0x04, 0x37
        /*0002*/ 	.short	(.L_555 - .L_554)
.L_554:
        /*0004*/ 	.word	0x00000082


	//----- nvinfo : EIATTR_KPARAM_INFO
	.align		4
.L_555:
        /*0008*/ 	.byte	0x04, 0x17
        /*000a*/ 	.short	(.L_557 - .L_556)
.L_556:
        /*000c*/ 	.word	0x00000000
        /*0010*/ 	.short	0x0003
        /*0012*/ 	.short	0x0014
        /*0014*/ 	.byte	0x00, 0xf0, 0x11, 0x00


	//----- nvinfo : EIATTR_KPARAM_INFO
	.align		4
.L_557:
        /*0018*/ 	.byte	0x04, 0x17
        /*001a*/ 	.short	(.L_559 - .L_558)
.L_558:
        /*001c*/ 	.word	0x00000000
        /*0020*/ 	.short	0x0002
        /*0022*/ 	.short	0x0010
        /*0024*/ 	.byte	0x00, 0xf0, 0x11, 0x00


	//----- nvinfo : EIATTR_KPARAM_INFO
	.align		4
.L_559:
        /*0028*/ 	.byte	0x04, 0x17
        /*002a*/ 	.short	(.L_561 - .L_560)
.L_560:
        /*002c*/ 	.word	0x00000000
        /*0030*/ 	.short	0x0001
        /*0032*/ 	.short	0x0008
        /*0034*/ 	.byte	0x00, 0xf5, 0x21, 0x00


	//----- nvinfo : EIATTR_KPARAM_INFO
	.align		4
.L_561:
        /*0038*/ 	.byte	0x04, 0x17
        /*003a*/ 	.short	(.L_563 - .L_562)
.L_562:
        /*003c*/ 	.word	0x00000000
        /*0040*/ 	.short	0x0000
        /*0042*/ 	.short	0x0000
        /*0044*/ 	.byte	0x00, 0xf5, 0x21, 0x00


	//----- nvinfo : EIATTR_SPARSE_MMA_MASK
	.align		4
.L_563:
        /*0048*/ 	.byte	0x03, 0x50
        /*004a*/ 	.short	0x0000


	//----- nvinfo : EIATTR_MAXREG_COUNT
	.align		4
        /*004c*/ 	.byte	0x03, 0x1b
        /*004e*/ 	.short	0x00ff


	//----- nvinfo : EIATTR_MERCURY_ISA_VERSION
	.align		4
        /*0050*/ 	.byte	0x03, 0x5f
        /*0052*/ 	.short	0x0101


	//----- nvinfo : EIATTR_VRC_CTA_INIT_COUNT
	.align		4
        /*0054*/ 	.byte	0x02, 0x4a
	.zero		1
	.zero		1


	//----- nvinfo : EIATTR_EXIT_INSTR_OFFSETS
	.align		4
        /*0058*/ 	.byte	0x04, 0x1c
        /*005a*/ 	.short	(.L_565 - .L_564)


	//   ....[0]....
.L_564:
        /*005c*/ 	.word	0x000000d0


	//   ....[1]....
        /*0060*/ 	.word	0x00000150


	//----- nvinfo : EIATTR_CBANK_PARAM_SIZE
	.align		4
.L_565:
        /*0064*/ 	.byte	0x03, 0x19
        /*0066*/ 	.short	0x0018


	//----- nvinfo : EIATTR_PARAM_CBANK
	.align		4
        /*0068*/ 	.byte	0x04, 0x0a
        /*006a*/ 	.short	(.L_567 - .L_566)
	.align		4
.L_566:
        /*006c*/ 	.word	index@(.nv.constant0._Z20copy2d_simple_kernelPKfPfii)
        /*0070*/ 	.short	0x0380
        /*0072*/ 	.short	0x0018


	//----- nvinfo : EIATTR_SW_WAR
	.align		4
.L_567:
        /*0074*/ 	.byte	0x04, 0x36
        /*0076*/ 	.short	(.L_569 - .L_568)
.L_568:
        /*0078*/ 	.word	0x00000008
.L_569:


//--------------------- .nv.info._Z20copy3d_simple_kernelPKfPfiii --------------------------
	.section	.nv.info._Z20copy3d_simple_kernelPKfPfiii,"",@"SHT_CUDA_INFO"
	.sectionflags	@""
	.align	4


	//----- nvinfo : EIATTR_CUDA_API_VERSION
	.align		4
        /*0000*/ 	.byte	0x04, 0x37
        /*0002*/ 	.short	(.L_571 - .L_570)
.L_570:
        /*0004*/ 	.word	0x00000082


	//----- nvinfo : EIATTR_KPARAM_INFO
	.align		4
.L_571:
        /*0008*/ 	.byte	0x04, 0x17
        /*000a*/ 	.short	(.L_573 - .L_572)
.L_572:
        /*000c*/ 	.word	0x00000000
        /*0010*/ 	.short	0x0004
        /*0012*/ 	.short	0x0018
        /*0014*/ 	.byte	0x00, 0xf0, 0x11, 0x00


	//----- nvinfo : EIATTR_KPARAM_INFO
	.align		4
.L_573:
        /*0018*/ 	.byte	0x04, 0x17
        /*001a*/ 	.short	(.L_575 - .L_574)
.L_574:
        /*001c*/ 	.word	0x00000000
        /*0020*/ 	.short	0x0003
        /*0022*/ 	.short	0x0014
        /*0024*/ 	.byte	0x00, 0xf0, 0x11, 0x00


	//----- nvinfo : EIATTR_KPARAM_INFO
	.align		4
.L_575:
        /*0028*/ 	.byte	0x04, 0x17
        /*002a*/ 	.short	(.L_577 - .L_576)
.L_576:
        /*002c*/ 	.word	0x00000000
        /*0030*/ 	.short	0x0002
        /*0032*/ 	.short	0x0010
        /*0034*/ 	.byte	0x00, 0xf0, 0x11, 0x00


	//----- nvinfo : EIATTR_KPARAM_INFO
	.align		4
.L_577:
        /*0038*/ 	.byte	0x04, 0x17
        /*003a*/ 	.short	(.L_579 - .L_578)
.L_578:
        /*003c*/ 	.word	0x00000000
        /*0040*/ 	.short	0x0001
        /*0042*/ 	.short	0x0008
        /*0044*/ 	.byte	0x00, 0xf5, 0x21, 0x00


	//----- nvinfo : EIATTR_KPARAM_INFO
	.align		4
.L_579:
        /*0048*/ 	.byte	0x04, 0x17
        /*004a*/ 	.short	(.L_581 - .L_580)
.L_580:
        /*004c*/ 	.word	0x00000000
        /*0050*/ 	.short	0x0000
        /*0052*/ 	.short	0x0000
        /*0054*/ 	.byte	0x00, 0xf5, 0x21, 0x00


	//----- nvinfo : EIATTR_SPARSE_MMA_MASK
	.align		4
.L_581:
        /*0058*/ 	.byte	0x03, 0x50
        /*005a*/ 	.short	0x0000


	//----- nvinfo : EIATTR_MAXREG_COUNT
	.align		4
        /*005c*/ 	.byte	0x03, 0x1b
        /*005e*/ 	.short	0x00ff


	//----- nvinfo : EIATTR_MERCURY_ISA_VERSION
	.align		4
        /*0060*/ 	.byte	0x03, 0x5f
        /*0062*/ 	.short	0x0101


	//----- nvinfo : EIATTR_VRC_CTA_INIT_COUNT
	.align		4
        /*0064*/ 	.byte	0x02, 0x4a
	.zero		1
	.zero		1


	//----- nvinfo : EIATTR_EXIT_INSTR_OFFSETS
	.align		4
        /*0068*/ 	.byte	0x04, 0x1c
        /*006a*/ 	.short	(.L_583 - .L_582)


	//   ....[0]....
.L_582:
        /*006c*/ 	.word	0x00000140


	//   ....[1]....
        /*0070*/ 	.word	0x000001c0


	//----- nvinfo : EIATTR_CBANK_PARAM_SIZE
	.align		4
.L_583:
        /*0074*/ 	.byte	0x03, 0x19
        /*0076*/ 	.short	0x001c


	//----- nvinfo : EIATTR_PARAM_CBANK
	.align		4
        /*0078*/ 	.byte	0x04, 0x0a
        /*007a*/ 	.short	(.L_585 - .L_584)
	.align		4
.L_584:
        /*007c*/ 	.word	index@(.nv.constant0._Z20copy3d_simple_kernelPKfPfiii)
        /*0080*/ 	.short	0x0380
        /*0082*/ 	.short	0x001c


	//----- nvinfo : EIATTR_SW_WAR
	.align		4
.L_585:
        /*0084*/ 	.byte	0x04, 0x36
        /*0086*/ 	.short	(.L_587 - .L_586)
.L_586:
        /*0088*/ 	.word	0x00000008
.L_587:


//--------------------- .nv.callgraph             --------------------------
	.section	.nv.callgraph,"",@"SHT_CUDA_CALLGRAPH"
	.align	4
	.sectionentsize	8
	.align		4
        /*0000*/ 	.word	0x00000000
	.align		4
        /*0004*/ 	.word	0xffffffff
	.align		4
        /*0008*/ 	.word	0x00000000
	.align		4
        /*000c*/ 	.word	0xfffffffe
	.align		4
        /*0010*/ 	.word	0x00000000
	.align		4
        /*0014*/ 	.word	0xfffffffd
	.align		4
        /*0018*/ 	.word	0x00000000
	.align		4
        /*001c*/ 	.word	0xfffffffc


//--------------------- .text._Z30transpose2d_shm_bank_kernel_v2PKfPfii --------------------------
	.section	.text._Z30transpose2d_shm_bank_kernel_v2PKfPfii,"ax",@progbits
	.align	128
        .global         _Z30transpose2d_shm_bank_kernel_v2PKfPfii
        .type           _Z30transpose2d_shm_bank_kernel_v2PKfPfii,@function
        .size           _Z30transpose2d_shm_bank_kernel_v2PKfPfii,(.L_x_25 - _Z30transpose2d_shm_bank_kernel_v2PKfPfii)
        .other          _Z30transpose2d_shm_bank_kernel_v2PKfPfii,@"STO_CUDA_ENTRY STV_DEFAULT"
_Z30transpose2d_shm_bank_kernel_v2PKfPfii:
.text._Z30transpose2d_shm_bank_kernel_v2PKfPfii:
[----:B------:R-:W-:Y:S01]  /*0000*/  LDC R1, c[0x0][0x37c] ;  /* 0x0000df00ff017b82 */ /* 0x000fe20000000800 */
[----:B------:R-:W0:Y:S01]  /*0010*/  S2R R7, SR_CTAID.X ;  /* 0x0000000000077919 */ /* 0x000e220000002500 */
[----:B------:R-:W1:Y:S01]  /*0020*/  LDCU.64 UR6, c[0x0][0x390] ;  /* 0x00007200ff0677ac */ /* 0x000e620008000a00 */
[----:B------:R-:W0:Y:S01]  /*0030*/  S2R R6, SR_TID.X ;  /* 0x0000000000067919 */ /* 0x000e220000002100 */
[----:B------:R-:W2:Y:S01]  /*0040*/  LDCU.64 UR4, c[0x0][0x358] ;  /* 0x00006b00ff0477ac */ /* 0x000ea20008000a00 */
[----:B------:R-:W3:Y:S01]  /*0050*/  S2R R8, SR_TID.Y ;  /* 0x0000000000087919 */ /* 0x000ee20000002200 */
[----:B------:R-:W3:Y:S01]  /*0060*/  S2R R9, SR_CTAID.Y ;  /* 0x0000000000097919 */ /* 0x000ee20000002600 */
[----:B0-----:R-:W-:-:S05]  /*0070*/  IMAD R0, R7, 0x8, R6 ;  /* 0x0000000807007824 */ /* 0x001fca00078e0206 */
[----:B-1----:R-:W-:Y:S01]  /*0080*/  ISETP.GE.AND P0, PT, R0, UR7, PT ;  /* 0x0000000700007c0c */ /* 0x002fe2000bf06270 */
[----:B---3--:R-:W-:-:S05]  /*0090*/  IMAD R5, R9, 0x8, R8 ;  /* 0x0000000809057824 */ /* 0x008fca00078e0208 */
[----:B------:R-:W-:-:S13]  /*00a0*/  ISETP.GE.OR P0, PT, R5, UR6, P0 ;  /* 0x0000000605007c0c */ /* 0x000fda0008706670 */
[----:B------:R-:W0:Y:S01]  /*00b0*/  @!P0 LDC.64 R2, c[0x0][0x380] ;  /* 0x0000e000ff028b82 */ /* 0x000e220000000a00 */
[----:B------:R-:W-:-:S04]  /*00c0*/  @!P0 IMAD R5, R5, UR7, R0 ;  /* 0x0000000705058c24 */ /* 0x000fc8000f8e0200 */
[----:B0-----:R-:W-:-:S06]  /*00d0*/  @!P0 IMAD.WIDE R2, R5, 0x4, R2 ;  /* 0x0000000405028825 */ /* 0x001fcc00078e0202 */
[----:B--2---:R-:W2:Y:S01]  /*00e0*/  @!P0 LDG.E R2, desc[UR4][R2.64] ;  /* 0x0000000402028981 */ /* 0x004ea2000c1e1900 */
[----:B------:R-:W-:Y:S01]  /*00f0*/  @!P0 MOV R0, 0x400 ;  /* 0x0000040000008802 */ /* 0x000fe20000000f00 */
[----:B------:R-:W-:Y:S01]  /*0100*/  IMAD R7, R7, 0x8, R8 ;  /* 0x0000000807077824 */ /* 0x000fe200078e0208 */
[----:B------:R-:W-:Y:S01]  /*0110*/  LEA R4, R9, R6, 0x3 ;  /* 0x0000000609047211 */ /* 0x000fe200078e18ff */
[----:B------:R-:W0:Y:S03]  /*0120*/  @!P0 S2R R5, SR_CgaCtaId ;  /* 0x0000000000058919 */ /* 0x000e260000008800 */
[----:B------:R-:W-:-:S04]  /*0130*/  ISETP.GE.AND P1, PT, R4, UR6, PT ;  /* 0x0000000604007c0c */ /* 0x000fc8000bf26270 */
[----:B------:R-:W-:Y:S02]  /*0140*/  ISETP.GE.OR P1, PT, R7, UR7, P1 ;  /* 0x0000000707007c0c */ /* 0x000fe40008f26670 */
[----:B0-----:R-:W-:-:S05]  /*0150*/  @!P0 LEA R0, R5, R0, 0x18 ;  /* 0x0000000005008211 */ /* 0x001fca00078ec0ff */
[----:B------:R-:W-:-:S05]  /*0160*/  @!P0 IMAD R0, R8, 0x24, R0 ;  /* 0x0000002408008824 */ /* 0x000fca00078e0200 */
[----:B------:R-:W-:-:S05]  /*0170*/  @!P0 LEA R5, R6, R0, 0x2 ;  /* 0x0000000006058211 */ /* 0x000fca00078e10ff */
[----:B--2---:R0:W-:Y:S01]  /*0180*/  @!P0 STS [R5], R2 ;  /* 0x0000000205008388 */ /* 0x0041e20000000800 */
[----:B------:R-:W-:Y:S06]  /*0190*/  BAR.SYNC.DEFER_BLOCKING 0x0 ;  /* 0x0000000000007b1d */ /* 0x000fec0000010000 */
[----:B------:R-:W-:Y:S05]  /*01a0*/  @P1 EXIT ;  /* 0x000000000000194d */ /* 0x000fea0003800000 */
[----:B------:R-:W1:Y:S01]  /*01b0*/  S2R R3, SR_CgaCtaId ;  /* 0x0000000000037919 */ /* 0x000e620000008800 */
[----:B------:R-:W-:Y:S01]  /*01c0*/  MOV R0, 0x400 ;  /* 0x0000040000007802 */ /* 0x000fe20000000f00 */
[----:B------:R-:W-:-:S03]  /*01d0*/  IMAD R7, R7, UR6, R4 ;  /* 0x0000000607077c24 */ /* 0x000fc6000f8e0204 */
[----:B-1----:R-:W-:-:S05]  /*01e0*/  LEA R3, R3, R0, 0x18 ;  /* 0x0000000003037211 */ /* 0x002fca00078ec0ff */
[----:B------:R-:W-:Y:S02]  /*01f0*/  IMAD R0, R6, 0x24, R3 ;  /* 0x0000002406007824 */ /* 0x000fe400078e0203 */
[----:B0-----:R-:W0:Y:S02]  /*0200*/  LDC.64 R2, c[0x0][0x388] ;  /* 0x0000e200ff027b82 */ /* 0x001e240000000a00 */
[----:B------:R-:W-:-:S05]  /*0210*/  IMAD R0, R8, 0x4, R0 ;  /* 0x0000000408007824 */ /* 0x000fca00078e0200 */
[----:B------:R-:W1:Y:S01]  /*0220*/  LDS R5, [R0] ;  /* 0x0000000000057984 */ /* 0x000e620000000800 */
[----:B0-----:R-:W-:-:S05]  /*0230*/  IMAD.WIDE R2, R7, 0x4, R2 ;  /* 0x0000000407027825 */ /* 0x001fca00078e0202 */
[----:B-1----:R-:W-:Y:S01]  /*0240*/  STG.E desc[UR4][R2.64], R5 ;  /* 0x0000000502007986 */ /* 0x002fe2000c101904 */
[----:B------:R-:W-:Y:S05]  /*0250*/  EXIT ;  /* 0x000000000000794d */ /* 0x000fea0003800000 */
.L_x_0:
[----:B------:R-:W-:-:S00]  /*0260*/  BRA `(.L_x_0) ;  /* 0xfffffffc00fc7947 */ /* 0x000fc0000383ffff */
[----:B------:R-:W-:-:S00]  /*0270*/  NOP ;  /* 0x0000000000007918 */ /* 0x000fc00000000000 */
        /* <DEDUP_REMOVED lines=8> */
.L_x_25:


//--------------------- .text._Z30transpose2d_shm_bank_kernel_v1PKfPfii --------------------------
	.section	.text._Z30transpose2d_shm_bank_kernel_v1PKfPfii,"ax",@progbits
	.align	128
        .global         _Z30transpose2d_shm_bank_kernel_v1PKfPfii
        .type           _Z30transpose2d_shm_bank_kernel_v1PKfPfii,@function
        .size           _Z30transpose2d_shm_bank_kernel_v1PKfPfii,(.L_x_26 - _Z30transpose2d_shm_bank_kernel_v1PKfPfii)
        .other          _Z30transpose2d_shm_bank_kernel_v1PKfPfii,@"STO_CUDA_ENTRY STV_DEFAULT"
_Z30transpose2d_shm_bank_kernel_v1PKfPfii:
.text._Z30transpose2d_shm_bank_kernel_v1PKfPfii:
        /* <DEDUP_REMOVED lines=38> */
.L_x_1:
        /* <DEDUP_REMOVED lines=10> */
.L_x_26:


//--------------------- .text._Z32transpose3d_shm_bank_kerneltmpltILi2ELi1ELi0ELi8ELi12ELi9EEvPKfPfiii --------------------------
	.section	.text._Z32transpose3d_shm_bank_kerneltmpltILi2ELi1ELi0ELi8ELi12ELi9EEvPKfPfiii,"ax",@progbits
	.align	128
        .global         _Z32transpose3d_shm_bank_kerneltmpltILi2ELi1ELi0ELi8ELi12ELi9EEvPKfPfiii
        .type           _Z32transpose3d_shm_bank_kerneltmpltILi2ELi1ELi0ELi8ELi12ELi9EEvPKfPfiii,@function
        .size           _Z32transpose3d_shm_bank_kerneltmpltILi2ELi1ELi0ELi8ELi12ELi9EEvPKfPfiii,(.L_x_27 - _Z32transpose3d_shm_bank_kerneltmpltILi2ELi1ELi0ELi8ELi12ELi9EEvPKfPfiii)
        .other          _Z32transpose3d_shm_bank_kerneltmpltILi2ELi1ELi0ELi8ELi12ELi9EEvPKfPfiii,@"STO_CUDA_ENTRY STV_DEFAULT"
_Z32transpose3d_shm_bank_kerneltmpltILi2ELi1ELi0ELi8ELi12ELi9EEvPKfPfiii:
.text._Z32transpose3d_shm_bank_kerneltmpltILi2ELi1ELi0ELi8ELi12ELi9EEvPKfPfiii:
[----:B------:R-:W-:Y:S01]  /*0000*/  LDC R1, c[0x0][0x37c] ;  /* 0x0000df00ff017b82 */ /* 0x000fe20000000800 */
[----:B------:R-:W0:Y:S01]  /*0010*/  S2R R0, SR_CTAID.Y ;  /* 0x0000000000007919 */ /* 0x000e220000002600 */
[----:B------:R-:W1:Y:S01]  /*0020*/  LDCU.64 UR6, c[0x0][0x390] ;  /* 0x00007200ff0677ac */ /* 0x000e620008000a00 */
[----:B------:R-:W0:Y:S01]  /*0030*/  S2R R11, SR_TID.Y ;  /* 0x00000000000b7919 */ /* 0x000e220000002200 */
[----:B------:R-:W2:Y:S01]  /*0040*/  LDCU UR8, c[0x0][0x398] ;  /* 0x00007300ff0877ac */ /* 0x000ea20008000800 */
[----:B------:R-:W3:Y:S01]  /*0050*/  S2R R13, SR_TID.Z ;  /* 0x00000000000d7919 */ /* 0x000ee20000002300 */
[----:B------:R-:W4:Y:S01]  /*0060*/  LDCU.64 UR4, c[0x0][0x358] ;  /* 0x00006b00ff0477ac */ /* 0x000f220008000a00 */
[----:B------:R-:W3:Y:S01]  /*0070*/  S2R R6, SR_CTAID.Z ;  /* 0x0000000000067919 */ /* 0x000ee20000002700 */
[----:B------:R-:W5:Y:S01]  /*0080*/  S2R R7, SR_CTAID.X ;  /* 0x0000000000077919 */ /* 0x000f620000002500 */
[----:B------:R-:W5:Y:S01]  /*0090*/  S2R R9, SR_TID.X ;  /* 0x0000000000097919 */ /* 0x000f620000002100 */
[----:B0-----:R-:W-:-:S04]  /*00a0*/  LEA R0, R0, R11, 0x3 ;  /* 0x0000000b00007211 */ /* 0x001fc800078e18ff */
[----:B-1----:R-:W-:Y:S02]  /*00b0*/  ISETP.GE.AND P0, PT, R0, UR7, PT ;  /* 0x0000000700007c0c */ /* 0x002fe4000bf06270 */
[----:B---3--:R-:W-:-:S04]  /*00c0*/  LEA R5, R6, R13, 0x3 ;  /* 0x0000000d06057211 */ /* 0x008fc800078e18ff */
[----:B------:R-:W-:Y:S01]  /*00d0*/  ISETP.GE.OR P1, PT, R5, UR6, P0 ;  /* 0x0000000605007c0c */ /* 0x000fe20008726670 */
[----:B-----5:R-:W-:-:S05]  /*00e0*/  IMAD R4, R7, 0x8, R9 ;  /* 0x0000000807047824 */ /* 0x020fca00078e0209 */
[----:B--2---:R-:W-:-:S13]  /*00f0*/  ISETP.GE.OR P1, PT, R4, UR8, P1 ;  /* 0x0000000804007c0c */ /* 0x004fda0008f26670 */
[----:B------:R-:W0:Y:S01]  /*0100*/  @!P1 LDC.64 R2, c[0x0][0x380] ;  /* 0x0000e000ff029b82 */ /* 0x000e220000000a00 */
[----:B------:R-:W-:-:S04]  /*0110*/  @!P1 IMAD R5, R5, UR7, R0 ;  /* 0x0000000705059c24 */ /* 0x000fc8000f8e0200 */
[----:B------:R-:W-:-:S04]  /*0120*/  @!P1 IMAD R5, R5, UR8, R4 ;  /* 0x0000000805059c24 */ /* 0x000fc8000f8e0204 */
[----:B0-----:R-:W-:-:S06]  /*0130*/  @!P1 IMAD.WIDE R2, R5, 0x4, R2 ;  /* 0x0000000405029825 */ /* 0x001fcc00078e0202 */
[----:B----4-:R-:W2:Y:S01]  /*0140*/  @!P1 LDG.E R2, desc[UR4][R2.64] ;  /* 0x0000000402029981 */ /* 0x010ea2000c1e1900 */
[----:B------:R-:W-:Y:S01]  /*0150*/  @!P1 MOV R4, 0x400 ;  /* 0x0000040000049802 */ /* 0x000fe20000000f00 */
[----:B------:R-:W-:Y:S01]  /*0160*/  IMAD R6, R6, 0x8, R9 ;  /* 0x0000000806067824 */ /* 0x000fe200078e0209 */
[----:B------:R-:W-:Y:S01]  /*0170*/  LEA R7, R7, R13, 0x3 ;  /* 0x0000000d07077211 */ /* 0x000fe200078e18ff */
[----:B------:R-:W0:Y:S03]  /*0180*/  @!P1 S2R R5, SR_CgaCtaId ;  /* 0x0000000000059919 */ /* 0x000e260000008800 */
[----:B------:R-:W-:-:S04]  /*0190*/  ISETP.GE.OR P0, PT, R7, UR8, P0 ;  /* 0x0000000807007c0c */ /* 0x000fc80008706670 */
[----:B------:R-:W-:Y:S02]  /*01a0*/  ISETP.GE.OR P0, PT, R6, UR6, P0 ;  /* 0x0000000606007c0c */ /* 0x000fe40008706670 */
[----:B0-----:R-:W-:-:S05]  /*01b0*/  @!P1 LEA R4, R5, R4, 0x18 ;  /* 0x0000000405049211 */ /* 0x001fca00078ec0ff */
[----:B------:R-:W-:-:S04]  /*01c0*/  @!P1 IMAD R4, R9, 0x1b0, R4 ;  /* 0x000001b009049824 */ /* 0x000fc800078e0204 */
[----:B------:R-:W-:-:S05]  /*01d0*/  @!P1 IMAD R4, R11, 0x24, R4 ;  /* 0x000000240b049824 */ /* 0x000fca00078e0204 */
[----:B------:R-:W-:-:S05]  /*01e0*/  @!P1 LEA R5, R13, R4, 0x2 ;  /* 0x000000040d059211 */ /* 0x000fca00078e10ff */
[----:B--2---:R0:W-:Y:S01]  /*01f0*/  @!P1 STS [R5], R2 ;  /* 0x0000000205009388 */ /* 0x0041e20000000800 */
[----:B------:R-:W-:Y:S06]  /*0200*/  BAR.SYNC.DEFER_BLOCKING 0x0 ;  /* 0x0000000000007b1d */ /* 0x000fec0000010000 */
[----:B------:R-:W-:Y:S05]  /*0210*/  @P0 EXIT ;  /* 0x000000000000094d */ /* 0x000fea0003800000 */
[----:B------:R-:W1:Y:S01]  /*0220*/  S2R R3, SR_CgaCtaId ;  /* 0x0000000000037919 */ /* 0x000e620000008800 */
[----:B0-----:R-:W-:Y:S01]  /*0230*/  MOV R2, 0x400 ;  /* 0x0000040000027802 */ /* 0x001fe20000000f00 */
[----:B------:R-:W-:-:S04]  /*0240*/  IMAD R7, R7, UR7, R0 ;  /* 0x0000000707077c24 */ /* 0x000fc8000f8e0200 */
[----:B------:R-:W-:Y:S01]  /*0250*/  IMAD R7, R7, UR6, R6 ;  /* 0x0000000607077c24 */ /* 0x000fe2000f8e0206 */
[----:B-1----:R-:W-:-:S05]  /*0260*/  LEA R2, R3, R2, 0x18 ;  /* 0x0000000203027211 */ /* 0x002fca00078ec0ff */
[----:B------:R-:W-:-:S04]  /*0270*/  IMAD R2, R13, 0x1b0, R2 ;  /* 0x000001b00d027824 */ /* 0x000fc800078e0202 */
[----:B------:R-:W-:-:S04]  /*0280*/  IMAD R2, R11, 0x24, R2 ;  /* 0x000000240b027824 */ /* 0x000fc800078e0202 */
[----:B------:R-:W-:Y:S02]  /*0290*/  IMAD R4, R9, 0x4, R2 ;  /* 0x0000000409047824 */ /* 0x000fe400078e0202 */
[----:B------:R-:W0:Y:S03]  /*02a0*/  LDC.64 R2, c[0x0][0x388] ;  /* 0x0000e200ff027b82 */ /* 0x000e260000000a00 */
[----:B------:R-:W1:Y:S01]  /*02b0*/  LDS R5, [R4] ;  /* 0x0000000004057984 */ /* 0x000e620000000800 */
[----:B0-----:R-:W-:-:S05]  /*02c0*/  IMAD.WIDE R2, R7, 0x4, R2 ;  /* 0x0000000407027825 */ /* 0x001fca00078e0202 */
[----:B-1----:R-:W-:Y:S01]  /*02d0*/  STG.E desc[UR4][R2.64], R5 ;  /* 0x0000000502007986 */ /* 0x002fe2000c101904 */
[----:B------:R-:W-:Y:S05]  /*02e0*/  EXIT ;  /* 0x000000000000794d */ /* 0x000fea0003800000 */
.L_x_2:
        /* <DEDUP_REMOVED lines=9> */
.L_x_27:


//--------------------- .text._Z32transpose3d_shm_bank_kerneltmpltILi2ELi0ELi1ELi8ELi8ELi9EEvPKfPfiii --------------------------
	.section	.text._Z32transpose3d_shm_bank_kerneltmpltILi2ELi0ELi1ELi8ELi8ELi9EEvPKfPfiii,"ax",@progbits
	.align	128
        .global         _Z32transpose3d_shm_bank_kerneltmpltILi2ELi0ELi1ELi8ELi8ELi9EEvPKfPfiii
        .type           _Z32transpose3d_shm_bank_kerneltmpltILi2ELi0ELi1ELi8ELi8ELi9EEvPKfPfiii,@function
        .size           _Z32transpose3d_shm_bank_kerneltmpltILi2ELi0ELi1ELi8ELi8ELi9EEvPKfPfiii,(.L_x_28 - _Z32transpose3d_shm_bank_kerneltmpltILi2ELi0ELi1ELi8ELi8ELi9EEvPKfPfiii)
        .other          _Z32transpose3d_shm_bank_kerneltmpltILi2ELi0ELi1ELi8ELi8ELi9EEvPKfPfiii,@"STO_CUDA_ENTRY STV_DEFAULT"
_Z32transpose3d_shm_bank_kerneltmpltILi2ELi0ELi1ELi8ELi8ELi9EEvPKfPfiii:
.text._Z32transpose3d_shm_bank_kerneltmpltILi2ELi0ELi1ELi8ELi8ELi9EEvPKfPfiii:
        /* <DEDUP_REMOVED lines=8> */
[----:B------:R-:W5:Y:S01]  /*0080*/  S2R R0, SR_TID.X ;  /* 0x0000000000007919 */ /* 0x000f620000002100 */
[----:B------:R-:W5:Y:S01]  /*0090*/  S2R R7, SR_CTAID.X ;  /* 0x0000000000077919 */ /* 0x000f620000002500 */
[----:B0-----:R-:W-:-:S05]  /*00a0*/  IMAD R5, R9, 0x8, R8 ;  /* 0x0000000809057824 */ /* 0x001fca00078e0208 */
[----:B-1----:R-:W-:Y:S01]  /*00b0*/  ISETP.GE.AND P0, PT, R5, UR7, PT ;  /* 0x0000000705007c0c */ /* 0x002fe2000bf06270 */
[----:B---3--:R-:W-:-:S05]  /*00c0*/  IMAD R6, R11, 0x8, R10 ;  /* 0x000000080b067824 */ /* 0x008fca00078e020a */
[----:B------:R-:W-:Y:S02]  /*00d0*/  ISETP.GE.OR P0, PT, R6, UR6, P0 ;  /* 0x0000000606007c0c */ /* 0x000fe40008706670 */
[----:B-----5:R-:W-:-:S04]  /*00e0*/  LEA R4, R7, R0, 0x3 ;  /* 0x0000000007047211 */ /* 0x020fc800078e18ff */
        /* <DEDUP_REMOVED lines=10> */
[----:B------:R-:W-:-:S04]  /*0190*/  ISETP.GE.AND P1, PT, R6, UR6, PT ;  /* 0x0000000606007c0c */ /* 0x000fc8000bf26270 */
[----:B------:R-:W-:Y:S02]  /*01a0*/  ISETP.GE.OR P1, PT, R7, UR8, P1 ;  /* 0x0000000807007c0c */ /* 0x000fe40008f26670 */
[----:B0-----:R-:W-:Y:S01]  /*01b0*/  @!P0 LEA R5, R5, R4, 0x18 ;  /* 0x0000000405058211 */ /* 0x001fe200078ec0ff */
[----:B------:R-:W-:-:S04]  /*01c0*/  IMAD R4, R9, 0x8, R0 ;  /* 0x0000000809047824 */ /* 0x000fc800078e0200 */
[----:B------:R-:W-:Y:S01]  /*01d0*/  @!P0 IMAD R5, R0, 0x120, R5 ;  /* 0x0000012000058824 */ /* 0x000fe200078e0205 */
[----:B------:R-:W-:-:S03]  /*01e0*/  ISETP.GE.OR P1, PT, R4, UR7, P1 ;  /* 0x0000000704007c0c */ /* 0x000fc60008f26670 */
        /* <DEDUP_REMOVED lines=11> */
[----:B------:R-:W-:-:S05]  /*02a0*/  IMAD R3, R8, 0x24, R2 ;  /* 0x0000002408037824 */ /* 0x000fca00078e0202 */
[----:B------:R-:W-:Y:S02]  /*02b0*/  LEA R0, R0, R3, 0x2 ;  /* 0x0000000300007211 */ /* 0x000fe400078e10ff */
[----:B------:R-:W0:Y:S03]  /*02c0*/  LDC.64 R2, c[0x0][0x388] ;  /* 0x0000e200ff027b82 */ /* 0x000e260000000a00 */
[----:B------:R-:W1:Y:S01]  /*02d0*/  LDS R5, [R0] ;  /* 0x0000000000057984 */ /* 0x000e620000000800 */
[----:B0-----:R-:W-:-:S05]  /*02e0*/  IMAD.WIDE R2, R7, 0x4, R2 ;  /* 0x0000000407027825 */ /* 0x001fca00078e0202 */
[----:B-1----:R-:W-:Y:S01]  /*02f0*/  STG.E desc[UR4][R2.64], R5 ;  /* 0x0000000502007986 */ /* 0x002fe2000c101904 */
[----:B------:R-:W-:Y:S05]  /*0300*/  EXIT ;  /* 0x000000000000794d */ /* 0x000fea0003800000 */
.L_x_3:
        /* <DEDUP_REMOVED lines=15> */
.L_x_28:


//--------------------- .text._Z32transpose3d_shm_bank_kerneltmpltILi1ELi2ELi0ELi8ELi10ELi10EEvPKfPfiii --------------------------
	.section	.text._Z32transpose3d_shm_bank_kerneltmpltILi1ELi2ELi0ELi8ELi10ELi10EEvPKfPfiii,"ax",@progbits
	.align	128
        .global         _Z32transpose3d_shm_bank_kerneltmpltILi1ELi2ELi0ELi8ELi10ELi10EEvPKfPfiii
        .type           _Z32transpose3d_shm_bank_kerneltmpltILi1ELi2ELi0ELi8ELi10ELi10EEvPKfPfiii,@function
        .size           _Z32transpose3d_shm_bank_kerneltmpltILi1ELi2ELi0ELi8ELi10ELi10EEvPKfPfiii,(.L_x_29 - _Z32transpose3d_shm_bank_kerneltmpltILi1ELi2ELi0ELi8ELi10ELi10EEvPKfPfiii)
        .other          _Z32transpose3d_shm_bank_kerneltmpltILi1ELi2ELi0ELi8ELi10ELi10EEvPKfPfiii,@"STO_CUDA_ENTRY STV_DEFAULT"
_Z32transpose3d_shm_bank_kerneltmpltILi1ELi2ELi0ELi8ELi10ELi10EEvPKfPfiii:
.text._Z32transpose3d_shm_bank_kerneltmpltILi1ELi2ELi0ELi8ELi10ELi10EEvPKfPfiii:
[----:B------:R-:W-:Y:S01]  /*0000*/  LDC R1, c[0x0][0x37c] ;  /* 0x0000df00ff017b82 */ /* 0x000fe20000000800 */
[----:B------:R-:W0:Y:S01]  /*0010*/  S2R R9, SR_TID.Y ;  /* 0x0000000000097919 */ /* 0x000e220000002200 */
[----:B------:R-:W1:Y:S01]  /*0020*/  LDCU.64 UR6, c[0x0][0x390] ;  /* 0x00007200ff0677ac */ /* 0x000e620008000a00 */
[----:B------:R-:W0:Y:S01]  /*0030*/  S2R R8, SR_CTAID.Y ;  /* 0x0000000000087919 */ /* 0x000e220000002600 */
[----:B------:R-:W2:Y:S01]  /*0040*/  LDCU UR8, c[0x0][0x398] ;  /* 0x00007300ff0877ac */ /* 0x000ea20008000800 */
[----:B------:R-:W3:Y:S01]  /*0050*/  S2R R10, SR_TID.Z ;  /* 0x00000000000a7919 */ /* 0x000ee20000002300 */
[----:B------:R-:W4:Y:S01]  /*0060*/  LDCU.64 UR4, c[0x0][0x358] ;  /* 0x00006b00ff0477ac */ /* 0x000f220008000a00 */
[----:B------:R-:W3:Y:S01]  /*0070*/  S2R R11, SR_CTAID.Z ;  /* 0x00000000000b7919 */ /* 0x000ee20000002700 */
[----:B------:R-:W5:Y:S01]  /*0080*/  S2R R7, SR_CTAID.X ;  /* 0x0000000000077919 */ /* 0x000f620000002500 */
[----:B------:R-:W5:Y:S01]  /*0090*/  S2R R0, SR_TID.X ;  /* 0x0000000000007919 */ /* 0x000f620000002100 */
        /* <DEDUP_REMOVED lines=17> */
[----:B0-----:R-:W-:-:S05]  /*01b0*/  @!P0 LEA R4, R5, R4, 0x18 ;  /* 0x0000000405048211 */ /* 0x001fca00078ec0ff */
[----:B------:R-:W-:Y:S02]  /*01c0*/  @!P0 IMAD R5, R9, 0x190, R4 ;  /* 0x0000019009058824 */ /* 0x000fe400078e0204 */
[----:B------:R-:W-:Y:S02]  /*01d0*/  IMAD R4, R11, 0x8, R0 ;  /* 0x000000080b047824 */ /* 0x000fe400078e0200 */
[----:B------:R-:W-:-:S03]  /*01e0*/  @!P0 IMAD R5, R0, 0x28, R5 ;  /* 0x0000002800058824 */ /* 0x000fc600078e0205 */
[----:B------:R-:W-:Y:S02]  /*01f0*/  ISETP.GE.OR P1, PT, R4, UR6, P1 ;  /* 0x0000000604007c0c */ /* 0x000fe40008f26670 */
        /* <DEDUP_REMOVED lines=17> */
.L_x_4:
        /* <DEDUP_REMOVED lines=15> */
.L_x_29:


//--------------------- .text._Z32transpose3d_shm_bank_kerneltmpltILi1ELi0ELi2ELi8ELi9ELi8EEvPKfPfiii --------------------------
	.section	.text._Z32transpose3d_shm_bank_kerneltmpltILi1ELi0ELi2ELi8ELi9ELi8EEvPKfPfiii,"ax",@progbits
	.align	128
        .global         _Z32transpose3d_shm_bank_kerneltmpltILi1ELi0ELi2ELi8ELi9ELi8EEvPKfPfiii
        .type           _Z32transpose3d_shm_bank_kerneltmpltILi1ELi0ELi2ELi8ELi9ELi8EEvPKfPfiii,@function
        .size           _Z32transpose3d_shm_bank_kerneltmpltILi1ELi0ELi2ELi8ELi9ELi8EEvPKfPfiii,(.L_x_30 - _Z32transpose3d_shm_bank_kerneltmpltILi1ELi0ELi2ELi8ELi9ELi8EEvPKfPfiii)
        .other          _Z32transpose3d_shm_bank_kerneltmpltILi1ELi0ELi2ELi8ELi9ELi8EEvPKfPfiii,@"STO_CUDA_ENTRY STV_DEFAULT"
_Z32transpose3d_shm_bank_kerneltmpltILi1ELi0ELi2ELi8ELi9ELi8EEvPKfPfiii:
.text._Z32transpose3d_shm_bank_kerneltmpltILi1ELi0ELi2ELi8ELi9ELi8EEvPKfPfiii:
        /* <DEDUP_REMOVED lines=10> */
[----:B0-----:R-:W-:-:S05]  /*00a0*/  IMAD R4, R6, 0x8, R11 ;  /* 0x0000000806047824 */ /* 0x001fca00078e020b */
        /* <DEDUP_REMOVED lines=9> */
[----:B----4-:R0:W2:Y:S01]  /*0140*/  @!P0 LDG.E R2, desc[UR4][R2.64] ;  /* 0x0000000402028981 */ /* 0x0100a2000c1e1900 */
[----:B------:R-:W-:Y:S01]  /*0150*/  @!P0 MOV R4, 0x400 ;  /* 0x0000040000048802 */ /* 0x000fe20000000f00 */
[----:B------:R-:W-:Y:S01]  /*0160*/  IMAD R6, R6, 0x8, R13 ;  /* 0x0000000806067824 */ /* 0x000fe200078e020d */
[----:B------:R-:W-:Y:S01]  /*0170*/  LEA R5, R8, R11, 0x3 ;  /* 0x0000000b08057211 */ /* 0x000fe200078e18ff */
[----:B------:R-:W1:Y:S03]  /*0180*/  @!P0 S2R R7, SR_CgaCtaId ;  /* 0x0000000000078919 */ /* 0x000e660000008800 */
[----:B------:R-:W-:-:S04]  /*0190*/  ISETP.GE.AND P1, PT, R5, UR6, PT ;  /* 0x0000000605007c0c */ /* 0x000fc8000bf26270 */
[----:B------:R-:W-:-:S04]  /*01a0*/  ISETP.GE.OR P1, PT, R6, UR7, P1 ;  /* 0x0000000706007c0c */ /* 0x000fc80008f26670 */
[----:B------:R-:W-:Y:S02]  /*01b0*/  ISETP.GE.OR P1, PT, R0, UR8, P1 ;  /* 0x0000000800007c0c */ /* 0x000fe40008f26670 */
[----:B-1----:R-:W-:-:S05]  /*01c0*/  @!P0 LEA R4, R7, R4, 0x18 ;  /* 0x0000000407048211 */ /* 0x002fca00078ec0ff */
[----:B------:R-:W-:-:S05]  /*01d0*/  @!P0 IMAD R4, R11, 0x120, R4 ;  /* 0x000001200b048824 */ /* 0x000fca00078e0204 */
[----:B------:R-:W-:-:S05]  /*01e0*/  @!P0 LEA R4, R13, R4, 0x5 ;  /* 0x000000040d048211 */ /* 0x000fca00078e28ff */
[----:B0-----:R-:W-:-:S05]  /*01f0*/  @!P0 IMAD R3, R9, 0x4, R4 ;  /* 0x0000000409038824 */ /* 0x001fca00078e0204 */
[----:B--2---:R0:W-:Y:S01]  /*0200*/  @!P0 STS [R3], R2 ;  /* 0x0000000203008388 */ /* 0x0041e20000000800 */
[----:B------:R-:W-:Y:S06]  /*0210*/  BAR.SYNC.DEFER_BLOCKING 0x0 ;  /* 0x0000000000007b1d */ /* 0x000fec0000010000 */
[----:B------:R-:W-:Y:S05]  /*0220*/  @P1 EXIT ;  /* 0x000000000000194d */ /* 0x000fea0003800000 */
[----:B0-----:R-:W0:Y:S01]  /*0230*/  S2R R3, SR_CgaCtaId ;  /* 0x0000000000037919 */ /* 0x001e220000008800 */
[----:B------:R-:W-:Y:S01]  /*0240*/  MOV R2, 0x400 ;  /* 0x0000040000027802 */ /* 0x000fe20000000f00 */
[----:B------:R-:W-:-:S04]  /*0250*/  IMAD R5, R6, UR6, R5 ;  /* 0x0000000606057c24 */ /* 0x000fc8000f8e0205 */
[----:B------:R-:W-:Y:S01]  /*0260*/  IMAD R5, R5, UR8, R0 ;  /* 0x0000000805057c24 */ /* 0x000fe2000f8e0200 */
[----:B0-----:R-:W-:-:S05]  /*0270*/  LEA R2, R3, R2, 0x18 ;  /* 0x0000000203027211 */ /* 0x001fca00078ec0ff */
[----:B------:R-:W-:-:S05]  /*0280*/  IMAD R2, R13, 0x120, R2 ;  /* 0x000001200d027824 */ /* 0x000fca00078e0202 */
[----:B------:R-:W-:-:S05]  /*0290*/  LEA R2, R11, R2, 0x5 ;  /* 0x000000020b027211 */ /* 0x000fca00078e28ff */
[----:B------:R-:W-:Y:S02]  /*02a0*/  IMAD R4, R9, 0x4, R2 ;  /* 0x0000000409047824 */ /* 0x000fe400078e0202 */
[----:B------:R-:W0:Y:S03]  /*02b0*/  LDC.64 R2, c[0x0][0x388] ;  /* 0x0000e200ff027b82 */ /* 0x000e260000000a00 */
[----:B------:R-:W1:Y:S01]  /*02c0*/  LDS R7, [R4] ;  /* 0x0000000004077984 */ /* 0x000e620000000800 */
[----:B0-----:R-:W-:-:S05]  /*02d0*/  IMAD.WIDE R2, R5, 0x4, R2 ;  /* 0x0000000405027825 */ /* 0x001fca00078e0202 */
[----:B-1----:R-:W-:Y:S01]  /*02e0*/  STG.E desc[UR4][R2.64], R7 ;  /* 0x0000000702007986 */ /* 0x002fe2000c101904 */
[----:B------:R-:W-:Y:S05]  /*02f0*/  EXIT ;  /* 0x000000000000794d */ /* 0x000fea0003800000 */
.L_x_5:
        /* <DEDUP_REMOVED lines=16> */
.L_x_30:


//--------------------- .text._Z32transpose3d_shm_bank_kerneltmpltILi0ELi2ELi1ELi8ELi8ELi12EEvPKfPfiii --------------------------
	.section	.text._Z32transpose3d_shm_bank_kerneltmpltILi0ELi2ELi1ELi8ELi8ELi12EEvPKfPfiii,"ax",@progbits
	.align	128
        .global         _Z32transpose3d_shm_bank_kerneltmpltILi0ELi2ELi1ELi8ELi8ELi12EEvPKfPfiii
        .type           _Z32transpose3d_shm_bank_kerneltmpltILi0ELi2ELi1ELi8ELi8ELi12EEvPKfPfiii,@function
        .size           _Z32transpose3d_shm_bank_kerneltmpltILi0ELi2ELi1ELi8ELi8ELi12EEvPKfPfiii,(.L_x_31 - _Z32transpose3d_shm_bank_kerneltmpltILi0ELi2ELi1ELi8ELi8ELi12EEvPKfPfiii)
        .other          _Z32transpose3d_shm_bank_kerneltmpltILi0ELi2ELi1ELi8ELi8ELi12EEvPKfPfiii,@"STO_CUDA_ENTRY STV_DEFAULT"
_Z32transpose3d_shm_bank_kerneltmpltILi0ELi2ELi1ELi8ELi8ELi12EEvPKfPfiii:
.text._Z32transpose3d_shm_bank_kerneltmpltILi0ELi2ELi1ELi8ELi8ELi12EEvPKfPfiii:
[----:B------:R-:W-:Y:S01]  /*0000*/  LDC R1, c[0x0][0x37c] ;  /* 0x0000df00ff017b82 */ /* 0x000fe20000000800 */
[----:B------:R-:W0:Y:S01]  /*0010*/  S2R R6, SR_CTAID.Y ;  /* 0x0000000000067919 */ /* 0x000e220000002600 */
[----:B------:R-:W1:Y:S01]  /*0020*/  LDCU.64 UR6, c[0x0][0x390] ;  /* 0x00007200ff0677ac */ /* 0x000e620008000a00 */
[----:B------:R-:W0:Y:S01]  /*0030*/  S2R R11, SR_TID.Y ;  /* 0x00000000000b7919 */ /* 0x000e220000002200 */
[----:B------:R-:W2:Y:S01]  /*0040*/  LDCU UR8, c[0x0][0x398] ;  /* 0x00007300ff0877ac */ /* 0x000ea20008000800 */
[----:B------:R-:W3:Y:S01]  /*0050*/  S2R R5, SR_CTAID.Z ;  /* 0x0000000000057919 */ /* 0x000ee20000002700 */
[----:B------:R-:W4:Y:S01]  /*0060*/  LDCU.64 UR4, c[0x0][0x358] ;  /* 0x00006b00ff0477ac */ /* 0x000f220008000a00 */
[----:B------:R-:W3:Y:S01]  /*0070*/  S2R R10, SR_TID.Z ;  /* 0x00000000000a7919 */ /* 0x000ee20000002300 */
        /* <DEDUP_REMOVED lines=13> */
[----:B------:R-:W-:Y:S01]  /*0150*/  MOV R0, 0x400 ;  /* 0x0000040000007802 */ /* 0x000fe20000000f00 */
[----:B------:R-:W-:Y:S01]  /*0160*/  IMAD R6, R6, 0x8, R9 ;  /* 0x0000000806067824 */ /* 0x000fe200078e0209 */
[----:B------:R-:W-:Y:S01]  /*0170*/  LEA R8, R8, R11, 0x3 ;  /* 0x0000000b08087211 */ /* 0x000fe200078e18ff */
[----:B------:R-:W1:Y:S03]  /*0180*/  S2R R7, SR_CgaCtaId ;  /* 0x0000000000077919 */ /* 0x000e660000008800 */
[----:B------:R-:W-:-:S04]  /*0190*/  ISETP.GE.AND P1, PT, R8, UR8, PT ;  /* 0x0000000808007c0c */ /* 0x000fc8000bf26270 */
[----:B------:R-:W-:-:S04]  /*01a0*/  ISETP.GE.OR P1, PT, R5, UR6, P1 ;  /* 0x0000000605007c0c */ /* 0x000fc80008f26670 */
[----:B------:R-:W-:Y:S02]  /*01b0*/  ISETP.GE.OR P1, PT, R6, UR7, P1 ;  /* 0x0000000706007c0c */ /* 0x000fe40008f26670 */
[----:B-1----:R-:W-:-:S05]  /*01c0*/  LEA R0, R7, R0, 0x18 ;  /* 0x0000000007007211 */ /* 0x002fca00078ec0ff */
[----:B------:R-:W-:-:S04]  /*01d0*/  IMAD R0, R10, 0x180, R0 ;  /* 0x000001800a007824 */ /* 0x000fc800078e0200 */
[----:B------:R-:W-:-:S05]  /*01e0*/  @!P0 IMAD R4, R9, 0x30, R0 ;  /* 0x0000003009048824 */ /* 0x000fca00078e0200 */
[----:B0-----:R-:W-:-:S05]  /*01f0*/  @!P0 LEA R3, R11, R4, 0x2 ;  /* 0x000000040b038211 */ /* 0x001fca00078e10ff */
[----:B--2---:R0:W-:Y:S01]  /*0200*/  @!P0 STS [R3], R2 ;  /* 0x0000000203008388 */ /* 0x0041e20000000800 */
[----:B------:R-:W-:Y:S06]  /*0210*/  BAR.SYNC.DEFER_BLOCKING 0x0 ;  /* 0x0000000000007b1d */ /* 0x000fec0000010000 */
[----:B------:R-:W-:Y:S05]  /*0220*/  @P1 EXIT ;  /* 0x000000000000194d */ /* 0x000fea0003800000 */
[----:B------:R-:W-:Y:S01]  /*0230*/  IMAD R0, R11, 0x30, R0 ;  /* 0x000000300b007824 */ /* 0x000fe200078e0200 */
[----:B0-----:R-:W0:Y:S01]  /*0240*/  LDC.64 R2, c[0x0][0x388] ;  /* 0x0000e200ff027b82 */ /* 0x001e220000000a00 */
[----:B------:R-:W-:Y:S02]  /*0250*/  IMAD R5, R5, UR8, R8 ;  /* 0x0000000805057c24 */ /* 0x000fe4000f8e0208 */
[----:B------:R-:W-:Y:S02]  /*0260*/  IMAD R0, R9, 0x4, R0 ;  /* 0x0000000409007824 */ /* 0x000fe400078e0200 */
[----:B------:R-:W-:-:S03]  /*0270*/  IMAD R5, R5, UR7, R6 ;  /* 0x0000000705057c24 */ /* 0x000fc6000f8e0206 */
[----:B------:R-:W1:Y:S01]  /*0280*/  LDS R7, [R0] ;  /* 0x0000000000077984 */ /* 0x000e620000000800 */
[----:B0-----:R-:W-:-:S05]  /*0290*/  IMAD.WIDE R2, R5, 0x4, R2 ;  /* 0x0000000405027825 */ /* 0x001fca00078e0202 */
[----:B-1----:R-:W-:Y:S01]  /*02a0*/  STG.E desc[UR4][R2.64], R7 ;  /* 0x0000000702007986 */ /* 0x002fe2000c101904 */
[----:B------:R-:W-:Y:S05]  /*02b0*/  EXIT ;  /* 0x000000000000794d */ /* 0x000fea0003800000 */
.L_x_6:
        /* <DEDUP_REMOVED lines=12> */
.L_x_31:


//--------------------- .text._Z32transpose3d_shm_bank_kerneltmpltILi0ELi1ELi2ELi8ELi8ELi8EEvPKfPfiii --------------------------
	.section	.text._Z32transpose3d_shm_bank_kerneltmpltILi0ELi1ELi2ELi8ELi8ELi8EEvPKfPfiii,"ax",@progbits
	.align	128
        .global         _Z32transpose3d_shm_bank_kerneltmpltILi0ELi1ELi2ELi8ELi8ELi8EEvPKfPfiii
        .type           _Z32transpose3d_shm_bank_kerneltmpltILi0ELi1ELi2ELi8ELi8ELi8EEvPKfPfiii,@function
        .size           _Z32transpose3d_shm_bank_kerneltmpltILi0ELi1ELi2ELi8ELi8ELi8EEvPKfPfiii,(.L_x_32 - _Z32transpose3d_shm_bank_kerneltmpltILi0ELi1ELi2ELi8ELi8ELi8EEvPKfPfiii)
        .other          _Z32transpose3d_shm_bank_kerneltmpltILi0ELi1ELi2ELi8ELi8ELi8EEvPKfPfiii,@"STO_CUDA_ENTRY STV_DEFAULT"
_Z32transpose3d_shm_bank_kerneltmpltILi0ELi1ELi2ELi8ELi8ELi8EEvPKfPfiii:
.text._Z32transpose3d_shm_bank_kerneltmpltILi0ELi1ELi2ELi8ELi8ELi8EEvPKfPfiii:
        /* <DEDUP_REMOVED lines=13> */
[----:B------:R-:W-:Y:S02]  /*00d0*/  ISETP.LT.AND P0, PT, R5, UR8, !P0 ;  /* 0x0000000805007c0c */ /* 0x000fe4000c701270 */
[----:B-----5:R-:W-:-:S04]  /*00e0*/  LEA R0, R0, R9, 0x3 ;  /* 0x0000000900007211 */ /* 0x020fc800078e18ff */
[----:B--2---:R-:W-:-:S13]  /*00f0*/  ISETP.LT.AND P0, PT, R0, UR10, P0 ;  /* 0x0000000a00007c0c */ /* 0x004fda0008701270 */
[----:B------:R-:W0:Y:S01]  /*0100*/  @P0 LDC.64 R2, c[0x0][0x380] ;  /* 0x0000e000ff020b82 */ /* 0x000e220000000a00 */
[----:B------:R-:W-:-:S04]  /*0110*/  @P0 IMAD R7, R5, UR9, R4 ;  /* 0x0000000905070c24 */ /* 0x000fc8000f8e0204 */
[----:B------:R-:W-:-:S04]  /*0120*/  @P0 IMAD R7, R7, UR10, R0 ;  /* 0x0000000a07070c24 */ /* 0x000fc8000f8e0200 */
[----:B0-----:R-:W-:-:S06]  /*0130*/  @P0 IMAD.WIDE R2, R7, 0x4, R2 ;  /* 0x0000000407020825 */ /* 0x001fcc00078e0202 */
[----:B----4-:R-:W2:Y:S01]  /*0140*/  @P0 LDG.E R3, desc[UR6][R2.64] ;  /* 0x0000000602030981 */ /* 0x010ea2000c1e1900 */
[----:B------:R-:W0:Y:S01]  /*0150*/  S2UR UR5, SR_CgaCtaId ;  /* 0x00000000000579c3 */ /* 0x000e220000008800 */
[----:B------:R-:W-:Y:S02]  /*0160*/  UMOV UR4, 0x400 ;  /* 0x0000040000047882 */ /* 0x000fe40000000000 */
[----:B0-----:R-:W-:-:S06]  /*0170*/  ULEA UR4, UR5, UR4, 0x18 ;  /* 0x0000000405047291 */ /* 0x001fcc000f8ec0ff */
[----:B------:R-:W-:-:S04]  /*0180*/  LEA R6, R6, UR4, 0x8 ;  /* 0x0000000406067c11 */ /* 0x000fc8000f8e40ff */
[----:B------:R-:W-:-:S04]  /*0190*/  LEA R6, R11, R6, 0x5 ;  /* 0x000000060b067211 */ /* 0x000fc800078e28ff */
[----:B------:R-:W-:-:S05]  /*01a0*/  LEA R6, R9, R6, 0x2 ;  /* 0x0000000609067211 */ /* 0x000fca00078e10ff */
[----:B--2---:R0:W-:Y:S01]  /*01b0*/  @P0 STS [R6], R3 ;  /* 0x0000000306000388 */ /* 0x0041e20000000800 */
[----:B------:R-:W-:Y:S06]  /*01c0*/  BAR.SYNC.DEFER_BLOCKING 0x0 ;  /* 0x0000000000007b1d */ /* 0x000fec0000010000 */
[----:B------:R-:W-:Y:S05]  /*01d0*/  @!P0 EXIT ;  /* 0x000000000000894d */ /* 0x000fea0003800000 */
[----:B------:R-:W1:Y:S01]  /*01e0*/  LDS R7, [R6] ;  /* 0x0000000006077984 */ /* 0x000e620000000800 */
[----:B0-----:R-:W0:Y:S01]  /*01f0*/  LDC.64 R2, c[0x0][0x388] ;  /* 0x0000e200ff027b82 */ /* 0x001e220000000a00 */
[----:B------:R-:W-:-:S04]  /*0200*/  IMAD R5, R5, UR9, R4 ;  /* 0x0000000905057c24 */ /* 0x000fc8000f8e0204 */
[----:B------:R-:W-:-:S04]  /*0210*/  IMAD R5, R5, UR10, R0 ;  /* 0x0000000a05057c24 */ /* 0x000fc8000f8e0200 */
[----:B0-----:R-:W-:-:S05]  /*0220*/  IMAD.WIDE R2, R5, 0x4, R2 ;  /* 0x0000000405027825 */ /* 0x001fca00078e0202 */
[----:B-1----:R-:W-:Y:S01]  /*0230*/  STG.E desc[UR6][R2.64], R7 ;  /* 0x0000000702007986 */ /* 0x002fe2000c101906 */
[----:B------:R-:W-:Y:S05]  /*0240*/  EXIT ;  /* 0x000000000000794d */ /* 0x000fea0003800000 */
.L_x_7:
        /* <DEDUP_REMOVED lines=11> */
.L_x_32:


//--------------------- .text._Z25transpose2d_shm_kernel_v2PKfPfii --------------------------
	.section	.text._Z25transpose2d_shm_kernel_v2PKfPfii,"ax",@progbits
	.align	128
        .global         _Z25transpose2d_shm_kernel_v2PKfPfii
        .type           _Z25transpose2d_shm_kernel_v2PKfPfii,@function
        .size           _Z25transpose2d_shm_kernel_v2PKfPfii,(.L_x_33 - _Z25transpose2d_shm_kernel_v2PKfPfii)
        .other          _Z25transpose2d_shm_kernel_v2PKfPfii,@"STO_CUDA_ENTRY STV_DEFAULT"
_Z25transpose2d_shm_kernel_v2PKfPfii:
.text._Z25transpose2d_shm_kernel_v2PKfPfii:
        /* <DEDUP_REMOVED lines=21> */
[----:B0-----:R-:W-:-:S04]  /*0150*/  @!P0 LEA R0, R5, R0, 0x18 ;  /* 0x0000000005008211 */ /* 0x001fc800078ec0ff */
[----:B------:R-:W-:-:S05]  /*0160*/  @!P0 LEA R0, R8, R0, 0x5 ;  /* 0x0000000008008211 */ /* 0x000fca00078e28ff */
[----:B------:R-:W-:-:S05]  /*0170*/  @!P0 IMAD R5, R6, 0x4, R0 ;  /* 0x0000000406058824 */ /* 0x000fca00078e0200 */
[----:B--2---:R0:W-:Y:S01]  /*0180*/  @!P0 STS [R5], R2 ;  /* 0x0000000205008388 */ /* 0x0041e20000000800 */
[----:B------:R-:W-:Y:S06]  /*0190*/  BAR.SYNC.DEFER_BLOCKING 0x0 ;  /* 0x0000000000007b1d */ /* 0x000fec0000010000 */
[----:B------:R-:W-:Y:S05]  /*01a0*/  @P1 EXIT ;  /* 0x000000000000194d */ /* 0x000fea0003800000 */
[----:B------:R-:W1:Y:S01]  /*01b0*/  S2UR UR5, SR_CgaCtaId ;  /* 0x00000000000579c3 */ /* 0x000e620000008800 */
[----:B------:R-:W-:Y:S01]  /*01c0*/  UMOV UR4, 0x400 ;  /* 0x0000040000047882 */ /* 0x000fe20000000000 */
[----:B------:R-:W-:-:S06]  /*01d0*/  IMAD R7, R7, UR8, R4 ;  /* 0x0000000807077c24 */ /* 0x000fcc000f8e0204 */
[----:B0-----:R-:W0:Y:S01]  /*01e0*/  LDC.64 R2, c[0x0][0x388] ;  /* 0x0000e200ff027b82 */ /* 0x001e220000000a00 */
[----:B-1----:R-:W-:-:S06]  /*01f0*/  ULEA UR4, UR5, UR4, 0x18 ;  /* 0x0000000405047291 */ /* 0x002fcc000f8ec0ff */
[----:B------:R-:W-:Y:S01]  /*0200*/  LEA R0, R6, UR4, 0x5 ;  /* 0x0000000406007c11 */ /* 0x000fe2000f8e28ff */
[----:B0-----:R-:W-:-:S03]  /*0210*/  IMAD.WIDE R2, R7, 0x4, R2 ;  /* 0x0000000407027825 */ /* 0x001fc600078e0202 */
[----:B------:R-:W-:-:S05]  /*0220*/  LEA R0, R8, R0, 0x2 ;  /* 0x0000000008007211 */ /* 0x000fca00078e10ff */
[----:B------:R-:W0:Y:S04]  /*0230*/  LDS R5, [R0] ;  /* 0x0000000000057984 */ /* 0x000e280000000800 */
[----:B0-----:R-:W-:Y:S01]  /*0240*/  STG.E desc[UR6][R2.64], R5 ;  /* 0x0000000502007986 */ /* 0x001fe2000c101906 */
[----:B------:R-:W-:Y:S05]  /*0250*/  EXIT ;  /* 0x000000000000794d */ /* 0x000fea0003800000 */
.L_x_8:
        /* <DEDUP_REMOVED lines=10> */
.L_x_33:


//--------------------- .text._Z25transpose2d_shm_kernel_v1PKfPfii --------------------------
	.section	.text._Z25transpose2d_shm_kernel_v1PKfPfii,"ax",@progbits
	.align	128
        .global         _Z25transpose2d_shm_kernel_v1PKfPfii
        .type           _Z25transpose2d_shm_kernel_v1PKfPfii,@function
        .size           _Z25transpose2d_shm_kernel_v1PKfPfii,(.L_x_34 - _Z25transpose2d_shm_kernel_v1PKfPfii)
        .other          _Z25transpose2d_shm_kernel_v1PKfPfii,@"STO_CUDA_ENTRY STV_DEFAULT"
_Z25transpose2d_shm_kernel_v1PKfPfii:
.text._Z25transpose2d_shm_kernel_v1PKfPfii:
        /* <DEDUP_REMOVED lines=38> */
.L_x_9:
        /* <DEDUP_REMOVED lines=10> */
.L_x_34:


//--------------------- .text._Z27transpose3d_shm_kerneltmpltILi2ELi1ELi0EEvPKfPfiii --------------------------
	.section	.text._Z27transpose3d_shm_kerneltmpltILi2ELi1ELi0EEvPKfPfiii,"ax",@progbits
	.align	128
        .global         _Z27transpose3d_shm_kerneltmpltILi2ELi1ELi0EEvPKfPfiii
        .type           _Z27transpose3d_shm_kerneltmpltILi2ELi1ELi0EEvPKfPfiii,@function
        .size           _Z27transpose3d_shm_kerneltmpltILi2ELi1ELi0EEvPKfPfiii,(.L_x_35 - _Z27transpose3d_shm_kerneltmpltILi2ELi1ELi0EEvPKfPfiii)
        .other          _Z27transpose3d_shm_kerneltmpltILi2ELi1ELi0EEvPKfPfiii,@"STO_CUDA_ENTRY STV_DEFAULT"
_Z27transpose3d_shm_kerneltmpltILi2ELi1ELi0EEvPKfPfiii:
.text._Z27transpose3d_shm_kerneltmpltILi2ELi1ELi0EEvPKfPfiii:
        /* <DEDUP_REMOVED lines=23> */
[----:B------:R-:W0:Y:S01]  /*0170*/  @!P1 S2R R5, SR_CgaCtaId ;  /* 0x0000000000059919 */ /* 0x000e220000008800 */
[----:B------:R-:W-:-:S03]  /*0180*/  IMAD R6, R6, 0x8, R9 ;  /* 0x0000000806067824 */ /* 0x000fc600078e0209 */
[----:B------:R-:W-:-:S04]  /*0190*/  ISETP.GE.OR P0, PT, R7, UR4, P0 ;  /* 0x0000000407007c0c */ /* 0x000fc80008706670 */
[----:B------:R-:W-:Y:S02]  /*01a0*/  ISETP.GE.OR P0, PT, R6, UR8, P0 ;  /* 0x0000000806007c0c */ /* 0x000fe40008706670 */
[----:B0-----:R-:W-:-:S04]  /*01b0*/  @!P1 LEA R0, R5, R0, 0x18 ;  /* 0x0000000005009211 */ /* 0x001fc800078ec0ff */
[----:B------:R-:W-:-:S04]  /*01c0*/  @!P1 LEA R0, R9, R0, 0x8 ;  /* 0x0000000009009211 */ /* 0x000fc800078e40ff */
[----:B------:R-:W-:-:S05]  /*01d0*/  @!P1 LEA R0, R11, R0, 0x5 ;  /* 0x000000000b009211 */ /* 0x000fca00078e28ff */
[----:B------:R-:W-:-:S05]  /*01e0*/  @!P1 IMAD R5, R13, 0x4, R0 ;  /* 0x000000040d059824 */ /* 0x000fca00078e0200 */
[----:B--2---:R0:W-:Y:S01]  /*01f0*/  @!P1 STS [R5], R2 ;  /* 0x0000000205009388 */ /* 0x0041e20000000800 */
[----:B------:R-:W-:Y:S06]  /*0200*/  BAR.SYNC.DEFER_BLOCKING 0x0 ;  /* 0x0000000000007b1d */ /* 0x000fec0000010000 */
[----:B------:R-:W-:Y:S05]  /*0210*/  @P0 EXIT ;  /* 0x000000000000094d */ /* 0x000fea0003800000 */
[----:B------:R-:W1:Y:S01]  /*0220*/  S2UR UR5, SR_CgaCtaId ;  /* 0x00000000000579c3 */ /* 0x000e620000008800 */
[----:B------:R-:W-:Y:S01]  /*0230*/  UMOV UR4, 0x400 ;  /* 0x0000040000047882 */ /* 0x000fe20000000000 */
[----:B------:R-:W-:-:S04]  /*0240*/  IMAD R7, R7, UR9, R4 ;  /* 0x0000000907077c24 */ /* 0x000fc8000f8e0204 */
[----:B------:R-:W-:Y:S02]  /*0250*/  IMAD R7, R7, UR8, R6 ;  /* 0x0000000807077c24 */ /* 0x000fe4000f8e0206 */
[----:B0-----:R-:W0:Y:S01]  /*0260*/  LDC.64 R2, c[0x0][0x388] ;  /* 0x0000e200ff027b82 */ /* 0x001e220000000a00 */
[----:B-1----:R-:W-:-:S06]  /*0270*/  ULEA UR4, UR5, UR4, 0x18 ;  /* 0x0000000405047291 */ /* 0x002fcc000f8ec0ff */
[----:B------:R-:W-:Y:S01]  /*0280*/  LEA R0, R13, UR4, 0x8 ;  /* 0x000000040d007c11 */ /* 0x000fe2000f8e40ff */
[----:B0-----:R-:W-:-:S03]  /*0290*/  IMAD.WIDE R2, R7, 0x4, R2 ;  /* 0x0000000407027825 */ /* 0x001fc600078e0202 */
[----:B------:R-:W-:-:S05]  /*02a0*/  LEA R0, R11, R0, 0x5 ;  /* 0x000000000b007211 */ /* 0x000fca00078e28ff */
[----:B------:R-:W-:-:S05]  /*02b0*/  IMAD R0, R9, 0x4, R0 ;  /* 0x0000000409007824 */ /* 0x000fca00078e0200 */
[----:B------:R-:W0:Y:S04]  /*02c0*/  LDS R5, [R0] ;  /* 0x0000000000057984 */ /* 0x000e280000000800 */
[----:B0-----:R-:W-:Y:S01]  /*02d0*/  STG.E desc[UR6][R2.64], R5 ;  /* 0x0000000502007986 */ /* 0x001fe2000c101906 */
[----:B------:R-:W-:Y:S05]  /*02e0*/  EXIT ;  /* 0x000000000000794d */ /* 0x000fea0003800000 */
.L_x_10:
        /* <DEDUP_REMOVED lines=9> */
.L_x_35:


//--------------------- .text._Z27transpose3d_shm_kerneltmpltILi2ELi0ELi1EEvPKfPfiii --------------------------
	.section	.text._Z27transpose3d_shm_kerneltmpltILi2ELi0ELi1EEvPKfPfiii,"ax",@progbits
	.align	128
        .global         _Z27transpose3d_shm_kerneltmpltILi2ELi0ELi1EEvPKfPfiii
        .type           _Z27transpose3d_shm_kerneltmpltILi2ELi0ELi1EEvPKfPfiii,@function
        .size           _Z27transpose3d_shm_kerneltmpltILi2ELi0ELi1EEvPKfPfiii,(.L_x_36 - _Z27transpose3d_shm_kerneltmpltILi2ELi0ELi1EEvPKfPfiii)
        .other          _Z27transpose3d_shm_kerneltmpltILi2ELi0ELi1EEvPKfPfiii,@"STO_CUDA_ENTRY STV_DEFAULT"
_Z27transpose3d_shm_kerneltmpltILi2ELi0ELi1EEvPKfPfiii:
.text._Z27transpose3d_shm_kerneltmpltILi2ELi0ELi1EEvPKfPfiii:
        /* <DEDUP_REMOVED lines=24> */
[----:B------:R-:W1:Y:S01]  /*0180*/  @!P0 S2R R7, SR_CgaCtaId ;  /* 0x0000000000078919 */ /* 0x000e620000008800 */
[----:B------:R-:W-:Y:S02]  /*0190*/  LEA R4, R8, R9, 0x3 ;  /* 0x0000000908047211 */ /* 0x000fe400078e18ff */
[----:B------:R-:W-:-:S04]  /*01a0*/  ISETP.GE.AND P1, PT, R5, UR8, PT ;  /* 0x0000000805007c0c */ /* 0x000fc8000bf26270 */
[----:B------:R-:W-:-:S04]  /*01b0*/  ISETP.GE.OR P1, PT, R6, UR4, P1 ;  /* 0x0000000406007c0c */ /* 0x000fc80008f26670 */
[----:B------:R-:W-:Y:S02]  /*01c0*/  ISETP.GE.OR P1, PT, R4, UR9, P1 ;  /* 0x0000000904007c0c */ /* 0x000fe40008f26670 */
[----:B-1----:R-:W-:-:S05]  /*01d0*/  @!P0 LEA R0, R7, R0, 0x18 ;  /* 0x0000000007008211 */ /* 0x002fca00078ec0ff */
[----:B------:R-:W-:-:S04]  /*01e0*/  @!P0 IMAD R0, R9, 0x100, R0 ;  /* 0x0000010009008824 */ /* 0x000fc800078e0200 */
[----:B------:R-:W-:-:S05]  /*01f0*/  @!P0 IMAD R0, R13, 0x20, R0 ;  /* 0x000000200d008824 */ /* 0x000fca00078e0200 */
[----:B0-----:R-:W-:-:S05]  /*0200*/  @!P0 LEA R3, R11, R0, 0x2 ;  /* 0x000000000b038211 */ /* 0x001fca00078e10ff */
        /* <DEDUP_REMOVED lines=10> */
[----:B0-----:R-:W-:-:S04]  /*02b0*/  IMAD.WIDE R2, R5, 0x4, R2 ;  /* 0x0000000405027825 */ /* 0x001fc800078e0202 */
[----:B------:R-:W-:-:S05]  /*02c0*/  IMAD R0, R11, 0x20, R0 ;  /* 0x000000200b007824 */ /* 0x000fca00078e0200 */
[----:B------:R-:W-:-:S05]  /*02d0*/  LEA R0, R9, R0, 0x2 ;  /* 0x0000000009007211 */ /* 0x000fca00078e10ff */
[----:B------:R-:W0:Y:S04]  /*02e0*/  LDS R7, [R0] ;  /* 0x0000000000077984 */ /* 0x000e280000000800 */
[----:B0-----:R-:W-:Y:S01]  /*02f0*/  STG.E desc[UR6][R2.64], R7 ;  /* 0x0000000702007986 */ /* 0x001fe2000c101906 */
[----:B------:R-:W-:Y:S05]  /*0300*/  EXIT ;  /* 0x000000000000794d */ /* 0x000fea0003800000 */
.L_x_11:
        /* <DEDUP_REMOVED lines=15> */
.L_x_36:


//--------------------- .text._Z27transpose3d_shm_kerneltmpltILi1ELi2ELi0EEvPKfPfiii --------------------------
	.section	.text._Z27transpose3d_shm_kerneltmpltILi1ELi2ELi0EEvPKfPfiii,"ax",@progbits
	.align	128
        .global         _Z27transpose3d_shm_kerneltmpltILi1ELi2ELi0EEvPKfPfiii
        .type           _Z27transpose3d_shm_kerneltmpltILi1ELi2ELi0EEvPKfPfiii,@function
        .size           _Z27transpose3d_shm_kerneltmpltILi1ELi2ELi0EEvPKfPfiii,(.L_x_37 - _Z27transpose3d_shm_kerneltmpltILi1ELi2ELi0EEvPKfPfiii)
        .other          _Z27transpose3d_shm_kerneltmpltILi1ELi2ELi0EEvPKfPfiii,@"STO_CUDA_ENTRY STV_DEFAULT"
_Z27transpose3d_shm_kerneltmpltILi1ELi2ELi0EEvPKfPfiii:
.text._Z27transpose3d_shm_kerneltmpltILi1ELi2ELi0EEvPKfPfiii:
        /* <DEDUP_REMOVED lines=49> */
.L_x_12:
        /* <DEDUP_REMOVED lines=15> */
.L_x_37:


//--------------------- .text._Z27transpose3d_shm_kerneltmpltILi1ELi0ELi2EEvPKfPfiii --------------------------
	.section	.text._Z27transpose3d_shm_kerneltmpltILi1ELi0ELi2EEvPKfPfiii,"ax",@progbits
	.align	128
        .global         _Z27transpose3d_shm_kerneltmpltILi1ELi0ELi2EEvPKfPfiii
        .type           _Z27transpose3d_shm_kerneltmpltILi1ELi0ELi2EEvPKfPfiii,@function
        .size           _Z27transpose3d_shm_kerneltmpltILi1ELi0ELi2EEvPKfPfiii,(.L_x_38 - _Z27transpose3d_shm_kerneltmpltILi1ELi0ELi2EEvPKfPfiii)
        .other          _Z27transpose3d_shm_kerneltmpltILi1ELi0ELi2EEvPKfPfiii,@"STO_CUDA_ENTRY STV_DEFAULT"
_Z27transpose3d_shm_kerneltmpltILi1ELi0ELi2EEvPKfPfiii:
.text._Z27transpose3d_shm_kerneltmpltILi1ELi0ELi2EEvPKfPfiii:
        /* <DEDUP_REMOVED lines=35> */
[----:B------:R-:W1:Y:S01]  /*0230*/  S2UR UR5, SR_CgaCtaId ;  /* 0x00000000000579c3 */ /* 0x000e620000008800 */
[----:B------:R-:W-:Y:S01]  /*0240*/  UMOV UR4, 0x400 ;  /* 0x0000040000047882 */ /* 0x000fe20000000000 */
[----:B------:R-:W-:-:S04]  /*0250*/  IMAD R5, R6, UR8, R5 ;  /* 0x0000000806057c24 */ /* 0x000fc8000f8e0205 */
[----:B------:R-:W-:Y:S01]  /*0260*/  IMAD R5, R5, UR10, R0 ;  /* 0x0000000a05057c24 */ /* 0x000fe2000f8e0200 */
[----:B-1----:R-:W-:-:S06]  /*0270*/  ULEA UR4, UR5, UR4, 0x18 ;  /* 0x0000000405047291 */ /* 0x002fcc000f8ec0ff */
[----:B0-----:R-:W-:-:S04]  /*0280*/  LEA R2, R13, UR4, 0x8 ;  /* 0x000000040d027c11 */ /* 0x001fc8000f8e40ff */
[----:B------:R-:W-:-:S05]  /*0290*/  LEA R2, R11, R2, 0x5 ;  /* 0x000000020b027211 */ /* 0x000fca00078e28ff */
[----:B------:R-:W-:Y:S02]  /*02a0*/  IMAD R4, R9, 0x4, R2 ;  /* 0x0000000409047824 */ /* 0x000fe400078e0202 */
[----:B------:R-:W0:Y:S03]  /*02b0*/  LDC.64 R2, c[0x0][0x388] ;  /* 0x0000e200ff027b82 */ /* 0x000e260000000a00 */
[----:B------:R-:W1:Y:S01]  /*02c0*/  LDS R7, [R4] ;  /* 0x0000000004077984 */ /* 0x000e620000000800 */
[----:B0-----:R-:W-:-:S05]  /*02d0*/  IMAD.WIDE R2, R5, 0x4, R2 ;  /* 0x0000000405027825 */ /* 0x001fca00078e0202 */
[----:B-1----:R-:W-:Y:S01]  /*02e0*/  STG.E desc[UR6][R2.64], R7 ;  /* 0x0000000702007986 */ /* 0x002fe2000c101906 */
[----:B------:R-:W-:Y:S05]  /*02f0*/  EXIT ;  /* 0x000000000000794d */ /* 0x000fea0003800000 */
.L_x_13:
        /* <DEDUP_REMOVED lines=16> */
.L_x_38:


//--------------------- .text._Z27transpose3d_shm_kerneltmpltILi0ELi2ELi1EEvPKfPfiii --------------------------
	.section	.text._Z27transpose3d_shm_kerneltmpltILi0ELi2ELi1EEvPKfPfiii,"ax",@progbits
	.align	128
        .global         _Z27transpose3d_shm_kerneltmpltILi0ELi2ELi1EEvPKfPfiii
        .type           _Z27transpose3d_shm_kerneltmpltILi0ELi2ELi1EEvPKfPfiii,@function
        .size           _Z27transpose3d_shm_kerneltmpltILi0ELi2ELi1EEvPKfPfiii,(.L_x_39 - _Z27transpose3d_shm_kerneltmpltILi0ELi2ELi1EEvPKfPfiii)
        .other          _Z27transpose3d_shm_kerneltmpltILi0ELi2ELi1EEvPKfPfiii,@"STO_CUDA_ENTRY STV_DEFAULT"
_Z27transpose3d_shm_kerneltmpltILi0ELi2ELi1EEvPKfPfiii:
.text._Z27transpose3d_shm_kerneltmpltILi0ELi2ELi1EEvPKfPfiii:
[----:B------:R-:W-:Y:S01]  /*0000*/  LDC R1, c[0x0][0x37c] ;  /* 0x0000df00ff017b82 */ /* 0x000fe20000000800 */
[----:B------:R-:W0:Y:S01]  /*0010*/  S2R R11, SR_TID.Y ;  /* 0x00000000000b7919 */ /* 0x000e220000002200 */
[----:B------:R-:W1:Y:S01]  /*0020*/  LDCU.64 UR8, c[0x0][0x390] ;  /* 0x00007200ff0877ac */ /* 0x000e620008000a00 */
[----:B------:R-:W0:Y:S01]  /*0030*/  S2R R6, SR_CTAID.Y ;  /* 0x0000000000067919 */ /* 0x000e220000002600 */
[----:B------:R-:W2:Y:S01]  /*0040*/  LDCU UR10, c[0x0][0x398] ;  /* 0x00007300ff0a77ac */ /* 0x000ea20008000800 */
[----:B------:R-:W3:Y:S01]  /*0050*/  S2R R5, SR_CTAID.Z ;  /* 0x0000000000057919 */ /* 0x000ee20000002700 */
[----:B------:R-:W4:Y:S01]  /*0060*/  LDCU.64 UR6, c[0x0][0x358] ;  /* 0x00006b00ff0677ac */ /* 0x000f220008000a00 */
[----:B------:R-:W3:Y:S01]  /*0070*/  S2R R10, SR_TID.Z ;  /* 0x00000000000a7919 */ /* 0x000ee20000002300 */
        /* <DEDUP_REMOVED lines=13> */
[----:B------:R-:W1:Y:S01]  /*0150*/  S2UR UR5, SR_CgaCtaId ;  /* 0x00000000000579c3 */ /* 0x000e620000008800 */
[----:B------:R-:W-:Y:S01]  /*0160*/  UMOV UR4, 0x400 ;  /* 0x0000040000047882 */ /* 0x000fe20000000000 */
[----:B------:R-:W-:Y:S01]  /*0170*/  LEA R8, R8, R11, 0x3 ;  /* 0x0000000b08087211 */ /* 0x000fe200078e18ff */
[----:B------:R-:W-:-:S03]  /*0180*/  IMAD R6, R6, 0x8, R9 ;  /* 0x0000000806067824 */ /* 0x000fc600078e0209 */
[----:B------:R-:W-:-:S04]  /*0190*/  ISETP.GE.AND P1, PT, R8, UR10, PT ;  /* 0x0000000a08007c0c */ /* 0x000fc8000bf26270 */
[----:B------:R-:W-:-:S04]  /*01a0*/  ISETP.GE.OR P1, PT, R5, UR8, P1 ;  /* 0x0000000805007c0c */ /* 0x000fc80008f26670 */
[----:B------:R-:W-:Y:S01]  /*01b0*/  ISETP.GE.OR P1, PT, R6, UR9, P1 ;  /* 0x0000000906007c0c */ /* 0x000fe20008f26670 */
[----:B-1----:R-:W-:-:S06]  /*01c0*/  ULEA UR4, UR5, UR4, 0x18 ;  /* 0x0000000405047291 */ /* 0x002fcc000f8ec0ff */
[----:B------:R-:W-:-:S04]  /*01d0*/  LEA R0, R10, UR4, 0x8 ;  /* 0x000000040a007c11 */ /* 0x000fc8000f8e40ff */
[----:B------:R-:W-:-:S05]  /*01e0*/  @!P0 LEA R4, R9, R0, 0x5 ;  /* 0x0000000009048211 */ /* 0x000fca00078e28ff */
[----:B0-----:R-:W-:-:S05]  /*01f0*/  @!P0 IMAD R3, R11, 0x4, R4 ;  /* 0x000000040b038824 */ /* 0x001fca00078e0204 */
[----:B--2---:R0:W-:Y:S01]  /*0200*/  @!P0 STS [R3], R2 ;  /* 0x0000000203008388 */ /* 0x0041e20000000800 */
[----:B------:R-:W-:Y:S06]  /*0210*/  BAR.SYNC.DEFER_BLOCKING 0x0 ;  /* 0x0000000000007b1d */ /* 0x000fec0000010000 */
[----:B------:R-:W-:Y:S05]  /*0220*/  @P1 EXIT ;  /* 0x000000000000194d */ /* 0x000fea0003800000 */
[----:B------:R-:W-:Y:S01]  /*0230*/  LEA R0, R11, R0, 0x5 ;  /* 0x000000000b007211 */ /* 0x000fe200078e28ff */
[----:B0-----:R-:W0:Y:S01]  /*0240*/  LDC.64 R2, c[0x0][0x388] ;  /* 0x0000e200ff027b82 */ /* 0x001e220000000a00 */
[----:B------:R-:W-:-:S03]  /*0250*/  IMAD R5, R5, UR10, R8 ;  /* 0x0000000a05057c24 */ /* 0x000fc6000f8e0208 */
[----:B------:R-:W-:Y:S02]  /*0260*/  IMAD R0, R9, 0x4, R0 ;  /* 0x0000000409007824 */ /* 0x000fe400078e0200 */
[----:B------:R-:W-:-:S03]  /*0270*/  IMAD R5, R5, UR9, R6 ;  /* 0x0000000905057c24 */ /* 0x000fc6000f8e0206 */
[----:B------:R-:W1:Y:S01]  /*0280*/  LDS R7, [R0] ;  /* 0x0000000000077984 */ /* 0x000e620000000800 */
[----:B0-----:R-:W-:-:S05]  /*0290*/  IMAD.WIDE R2, R5, 0x4, R2 ;  /* 0x0000000405027825 */ /* 0x001fca00078e0202 */
[----:B-1----:R-:W-:Y:S01]  /*02a0*/  STG.E desc[UR6][R2.64], R7 ;  /* 0x0000000702007986 */ /* 0x002fe2000c101906 */
[----:B------:R-:W-:Y:S05]  /*02b0*/  EXIT ;  /* 0x000000000000794d */ /* 0x000fea0003800000 */
.L_x_14:
        /* <DEDUP_REMOVED lines=12> */
.L_x_39:


//--------------------- .text._Z27transpose3d_shm_kerneltmpltILi0ELi1ELi2EEvPKfPfiii --------------------------
	.section	.text._Z27transpose3d_shm_kerneltmpltILi0ELi1ELi2EEvPKfPfiii,"ax",@progbits
	.align	128
        .global         _Z27transpose3d_shm_kerneltmpltILi0ELi1ELi2EEvPKfPfiii
        .type           _Z27transpose3d_shm_kerneltmpltILi0ELi1ELi2EEvPKfPfiii,@function
        .size           _Z27transpose3d_shm_kerneltmpltILi0ELi1ELi2EEvPKfPfiii,(.L_x_40 - _Z27transpose3d_shm_kerneltmpltILi0ELi1ELi2EEvPKfPfiii)
        .other          _Z27transpose3d_shm_kerneltmpltILi0ELi1ELi2EEvPKfPfiii,@"STO_CUDA_ENTRY STV_DEFAULT"
_Z27transpose3d_shm_kerneltmpltILi0ELi1ELi2EEvPKfPfiii:
.text._Z27transpose3d_shm_kerneltmpltILi0ELi1ELi2EEvPKfPfiii:
        /* <DEDUP_REMOVED lines=37> */
.L_x_15:
        /* <DEDUP_REMOVED lines=11> */
.L_x_40:


//--------------------- .text._Z25transpose2d_simple_kernelPKfPfii --------------------------
	.section	.text._Z25transpose2d_simple_kernelPKfPfii,"ax",@progbits
	.align	128
        .global         _Z25transpose2d_simple_kernelPKfPfii
        .type           _Z25transpose2d_simple_kernelPKfPfii,@function
        .size           _Z25transpose2d_simple_kernelPKfPfii,(.L_x_41 - _Z25transpose2d_simple_kernelPKfPfii)
        .other          _Z25transpose2d_simple_kernelPKfPfii,@"STO_CUDA_ENTRY STV_DEFAULT"
_Z25transpose2d_simple_kernelPKfPfii:
.text._Z25transpose2d_simple_kernelPKfPfii:
[----:B------:R-:W-:Y:S01]  /*0000*/  LDC R1, c[0x0][0x37c] ;  /* 0x0000df00ff017b82 */ /* 0x000fe20000000800 */
[----:B------:R-:W0:Y:S07]  /*0010*/  S2R R3, SR_TID.X ;  /* 0x0000000000037919 */ /* 0x000e2e0000002100 */
[----:B------:R-:W0:Y:S01]  /*0020*/  S2UR UR4, SR_CTAID.X ;  /* 0x00000000000479c3 */ /* 0x000e220000002500 */
[----:B------:R-:W1:Y:S01]  /*0030*/  LDCU.64 UR6, c[0x0][0x390] ;  /* 0x00007200ff0677ac */ /* 0x000e620008000a00 */
[----:B------:R-:W2:Y:S06]  /*0040*/  S2R R2, SR_TID.Y ;  /* 0x0000000000027919 */ /* 0x000eac0000002200 */
[----:B------:R-:W0:Y:S08]  /*0050*/  LDC R0, c[0x0][0x360] ;  /* 0x0000d800ff007b82 */ /* 0x000e300000000800 */
[----:B------:R-:W2:Y:S08]  /*0060*/  S2UR UR5, SR_CTAID.Y ;  /* 0x00000000000579c3 */ /* 0x000eb00000002600 */
[----:B------:R-:W2:Y:S01]  /*0070*/  LDC R7, c[0x0][0x364] ;  /* 0x0000d900ff077b82 */ /* 0x000ea20000000800 */
[----:B0-----:R-:W-:-:S05]  /*0080*/  IMAD R0, R0, UR4, R3 ;  /* 0x0000000400007c24 */ /* 0x001fca000f8e0203 */
[----:B-1----:R-:W-:Y:S01]  /*0090*/  ISETP.GE.AND P0, PT, R0, UR7, PT ;  /* 0x0000000700007c0c */ /* 0x002fe2000bf06270 */
[----:B--2---:R-:W-:-:S05]  /*00a0*/  IMAD R7, R7, UR5, R2 ;  /* 0x0000000507077c24 */ /* 0x004fca000f8e0202 */
[----:B------:R-:W-:-:S13]  /*00b0*/  ISETP.GE.OR P0, PT, R7, UR6, P0 ;  /* 0x0000000607007c0c */ /* 0x000fda0008706670 */
[----:B------:R-:W-:Y:S05]  /*00c0*/  @P0 EXIT ;  /* 0x000000000000094d */ /* 0x000fea0003800000 */
[----:B------:R-:W0:Y:S01]  /*00d0*/  LDC.64 R2, c[0x0][0x380] ;  /* 0x0000e000ff027b82 */ /* 0x000e220000000a00 */
[----:B------:R-:W1:Y:S01]  /*00e0*/  LDCU.64 UR4, c[0x0][0x358] ;  /* 0x00006b00ff0477ac */ /* 0x000e620008000a00 */
[----:B------:R-:W-:-:S04]  /*00f0*/  IMAD R5, R7, UR7, R0 ;  /* 0x0000000707057c24 */ /* 0x000fc8000f8e0200 */
[----:B0-----:R-:W-:Y:S02]  /*0100*/  IMAD.WIDE R2, R5, 0x4, R2 ;  /* 0x0000000405027825 */ /* 0x001fe400078e0202 */
[----:B------:R-:W0:Y:S04]  /*0110*/  LDC.64 R4, c[0x0][0x388] ;  /* 0x0000e200ff047b82 */ /* 0x000e280000000a00 */
[----:B-1----:R-:W2:Y:S01]  /*0120*/  LDG.E R3, desc[UR4][R2.64] ;  /* 0x0000000402037981 */ /* 0x002ea2000c1e1900 */
[----:B------:R-:W-:-:S04]  /*0130*/  IMAD R7, R0, UR6, R7 ;  /* 0x0000000600077c24 */ /* 0x000fc8000f8e0207 */
[----:B0-----:R-:W-:-:S05]  /*0140*/  IMAD.WIDE R4, R7, 0x4, R4 ;  /* 0x0000000407047825 */ /* 0x001fca00078e0204 */
[----:B--2---:R-:W-:Y:S01]  /*0150*/  STG.E desc[UR4][R4.64], R3 ;  /* 0x0000000304007986 */ /* 0x004fe2000c101904 */
[----:B------:R-:W-:Y:S05]  /*0160*/  EXIT ;  /* 0x000000000000794d */ /* 0x000fea0003800000 */
.L_x_16:
        /* <DEDUP_REMOVED lines=9> */
.L_x_41:


//--------------------- .text._Z30transpose3d_simple_kerneltmpltILi2ELi1ELi0EEvPKfPfiii --------------------------
	.section	.text._Z30transpose3d_simple_kerneltmpltILi2ELi1ELi0EEvPKfPfiii,"ax",@progbits
	.align	128
        .global         _Z30transpose3d_simple_kerneltmpltILi2ELi1ELi0EEvPKfPfiii
        .type           _Z30transpose3d_simple_kerneltmpltILi2ELi1ELi0EEvPKfPfiii,@function
        .size           _Z30transpose3d_simple_kerneltmpltILi2ELi1ELi0EEvPKfPfiii,(.L_x_42 - _Z30transpose3d_simple_kerneltmpltILi2ELi1ELi0EEvPKfPfiii)
        .other          _Z30transpose3d_simple_kerneltmpltILi2ELi1ELi0EEvPKfPfiii,@"STO_CUDA_ENTRY STV_DEFAULT"
_Z30transpose3d_simple_kerneltmpltILi2ELi1ELi0EEvPKfPfiii:
.text._Z30transpose3d_simple_kerneltmpltILi2ELi1ELi0EEvPKfPfiii:
[----:B------:R-:W-:Y:S01]  /*0000*/  LDC R1, c[0x0][0x37c] ;  /* 0x0000df00ff017b82 */ /* 0x000fe20000000800 */
[----:B------:R-:W0:Y:S07]  /*0010*/  S2R R2, SR_TID.Y ;  /* 0x0000000000027919 */ /* 0x000e2e0000002200 */
[----:B------:R-:W1:Y:S01]  /*0020*/  LDC R0, c[0x0][0x368] ;  /* 0x0000da00ff007b82 */ /* 0x000e620000000800 */
[----:B------:R-:W2:Y:S01]  /*0030*/  LDCU.64 UR8, c[0x0][0x390] ;  /* 0x00007200ff0877ac */ /* 0x000ea20008000a00 */
[----:B------:R-:W1:Y:S01]  /*0040*/  S2R R5, SR_TID.Z ;  /* 0x0000000000057919 */ /* 0x000e620000002300 */
[----:B------:R-:W3:Y:S01]  /*0050*/  LDCU UR7, c[0x0][0x398] ;  /* 0x00007300ff0777ac */ /* 0x000ee20008000800 */
[----:B------:R-:W4:Y:S04]  /*0060*/  S2R R7, SR_TID.X ;  /* 0x0000000000077919 */ /* 0x000f280000002100 */
[----:B------:R-:W0:Y:S08]  /*0070*/  S2UR UR5, SR_CTAID.Y ;  /* 0x00000000000579c3 */ /* 0x000e300000002600 */
[----:B------:R-:W0:Y:S08]  /*0080*/  LDC R3, c[0x0][0x364] ;  /* 0x0000d900ff037b82 */ /* 0x000e300000000800 */
[----:B------:R-:W1:Y:S08]  /*0090*/  S2UR UR4, SR_CTAID.Z ;  /* 0x00000000000479c3 */ /* 0x000e700000002700 */
[----:B------:R-:W4:Y:S08]  /*00a0*/  S2UR UR6, SR_CTAID.X ;  /* 0x00000000000679c3 */ /* 0x000f300000002500 */
[----:B------:R-:W4:Y:S01]  /*00b0*/  LDC R4, c[0x0][0x360] ;  /* 0x0000d800ff047b82 */ /* 0x000f220000000800 */
[----:B0-----:R-:W-:-:S05]  /*00c0*/  IMAD R3, R3, UR5, R2 ;  /* 0x0000000503037c24 */ /* 0x001fca000f8e0202 */
[----:B--2---:R-:W-:Y:S01]  /*00d0*/  ISETP.GE.AND P0, PT, R3, UR9, PT ;  /* 0x0000000903007c0c */ /* 0x004fe2000bf06270 */
[----:B-1----:R-:W-:-:S04]  /*00e0*/  IMAD R0, R0, UR4, R5 ;  /* 0x0000000400007c24 */ /* 0x002fc8000f8e0205 */
[C---:B------:R-:W-:Y:S01]  /*00f0*/  IMAD R5, R0.reuse, UR9, R3 ;  /* 0x0000000900057c24 */ /* 0x040fe2000f8e0203 */
[----:B------:R-:W-:Y:S01]  /*0100*/  ISETP.GE.OR P0, PT, R0, UR8, P0 ;  /* 0x0000000800007c0c */ /* 0x000fe20008706670 */
[----:B----4-:R-:W-:-:S04]  /*0110*/  IMAD R2, R4, UR6, R7 ;  /* 0x0000000604027c24 */ /* 0x010fc8000f8e0207 */
[C---:B------:R-:W-:Y:S01]  /*0120*/  IMAD R3, R2.reuse, UR9, R3 ;  /* 0x0000000902037c24 */ /* 0x040fe2000f8e0203 */
[----:B---3--:R-:W-:Y:S01]  /*0130*/  ISETP.GE.OR P0, PT, R2, UR7, P0 ;  /* 0x0000000702007c0c */ /* 0x008fe20008706670 */
[----:B------:R-:W-:Y:S02]  /*0140*/  IMAD R5, R5, UR7, R2 ;  /* 0x0000000705057c24 */ /* 0x000fe4000f8e0202 */
[----:B------:R-:W-:-:S10]  /*0150*/  IMAD R7, R3, UR8, R0 ;  /* 0x0000000803077c24 */ /* 0x000fd4000f8e0200 */
[----:B------:R-:W-:Y:S05]  /*0160*/  @P0 EXIT ;  /* 0x000000000000094d */ /* 0x000fea0003800000 */
[----:B------:R-:W0:Y:S01]  /*0170*/  LDC.64 R2, c[0x0][0x380] ;  /* 0x0000e000ff027b82 */ /* 0x000e220000000a00 */
[----:B------:R-:W1:Y:S01]  /*0180*/  LDCU.64 UR4, c[0x0][0x358] ;  /* 0x00006b00ff0477ac */ /* 0x000e620008000a00 */
[----:B0-----:R-:W-:-:S06]  /*0190*/  IMAD.WIDE R2, R5, 0x4, R2 ;  /* 0x0000000405027825 */ /* 0x001fcc00078e0202 */
[----:B------:R-:W0:Y:S01]  /*01a0*/  LDC.64 R4, c[0x0][0x388] ;  /* 0x0000e200ff047b82 */ /* 0x000e220000000a00 */
[----:B-1----:R-:W2:Y:S01]  /*01b0*/  LDG.E R3, desc[UR4][R2.64] ;  /* 0x0000000402037981 */ /* 0x002ea2000c1e1900 */
[----:B0-----:R-:W-:-:S05]  /*01c0*/  IMAD.WIDE R4, R7, 0x4, R4 ;  /* 0x0000000407047825 */ /* 0x001fca00078e0204 */
[----:B--2---:R-:W-:Y:S01]  /*01d0*/  STG.E desc[UR4][R4.64], R3 ;  /* 0x0000000304007986 */ /* 0x004fe2000c101904 */
[----:B------:R-:W-:Y:S05]  /*01e0*/  EXIT ;  /* 0x000000000000794d */ /* 0x000fea0003800000 */
.L_x_17:
        /* <DEDUP_REMOVED lines=9> */
.L_x_42:


//--------------------- .text._Z30transpose3d_simple_kerneltmpltILi2ELi0ELi1EEvPKfPfiii --------------------------
	.section	.text._Z30transpose3d_simple_kerneltmpltILi2ELi0ELi1EEvPKfPfiii,"ax",@progbits
	.align	128
        .global         _Z30transpose3d_simple_kerneltmpltILi2ELi0ELi1EEvPKfPfiii
        .type           _Z30transpose3d_simple_kerneltmpltILi2ELi0ELi1EEvPKfPfiii,@function
        .size           _Z30transpose3d_simple_kerneltmpltILi2ELi0ELi1EEvPKfPfiii,(.L_x_43 - _Z30transpose3d_simple_kerneltmpltILi2ELi0ELi1EEvPKfPfiii)
        .other          _Z30transpose3d_simple_kerneltmpltILi2ELi0ELi1EEvPKfPfiii,@"STO_CUDA_ENTRY STV_DEFAULT"
_Z30transpose3d_simple_kerneltmpltILi2ELi0ELi1EEvPKfPfiii:
.text._Z30transpose3d_simple_kerneltmpltILi2ELi0ELi1EEvPKfPfiii:
        /* <DEDUP_REMOVED lines=18> */
[C---:B------:R-:W-:Y:S01]  /*0120*/  IMAD R0, R2.reuse, UR8, RZ ;  /* 0x0000000802007c24 */ /* 0x040fe2000f8e02ff */
        /* <DEDUP_REMOVED lines=12> */
.L_x_18:
        /* <DEDUP_REMOVED lines=9> */
.L_x_43:


//--------------------- .text._Z30transpose3d_simple_kerneltmpltILi1ELi2ELi0EEvPKfPfiii --------------------------
	.section	.text._Z30transpose3d_simple_kerneltmpltILi1ELi2ELi0EEvPKfPfiii,"ax",@progbits
	.align	128
        .global         _Z30transpose3d_simple_kerneltmpltILi1ELi2ELi0EEvPKfPfiii
        .type           _Z30transpose3d_simple_kerneltmpltILi1ELi2ELi0EEvPKfPfiii,@function
        .size           _Z30transpose3d_simple_kerneltmpltILi1ELi2ELi0EEvPKfPfiii,(.L_x_44 - _Z30transpose3d_simple_kerneltmpltILi1ELi2ELi0EEvPKfPfiii)
        .other          _Z30transpose3d_simple_kerneltmpltILi1ELi2ELi0EEvPKfPfiii,@"STO_CUDA_ENTRY STV_DEFAULT"
_Z30transpose3d_simple_kerneltmpltILi1ELi2ELi0EEvPKfPfiii:
.text._Z30transpose3d_simple_kerneltmpltILi1ELi2ELi0EEvPKfPfiii:
        /* <DEDUP_REMOVED lines=14> */
[----:B-1----:R-:W-:-:S05]  /*00e0*/  IMAD R0, R0, UR4, R3 ;  /* 0x0000000400007c24 */ /* 0x002fca000f8e0203 */
[----:B------:R-:W-:Y:S01]  /*00f0*/  ISETP.GE.OR P0, PT, R0, UR8, P0 ;  /* 0x0000000800007c0c */ /* 0x000fe20008706670 */
[----:B----4-:R-:W-:Y:S02]  /*0100*/  IMAD R3, R4, UR6, R7 ;  /* 0x0000000604037c24 */ /* 0x010fe4000f8e0207 */
[----:B------:R-:W-:-:S03]  /*0110*/  IMAD R4, R0, UR9, RZ ;  /* 0x0000000900047c24 */ /* 0x000fc6000f8e02ff */
[----:B---3--:R-:W-:Y:S01]  /*0120*/  ISETP.GE.OR P0, PT, R3, UR7, P0 ;  /* 0x0000000703007c0c */ /* 0x008fe20008706670 */
[----:B------:R-:W-:-:S04]  /*0130*/  IMAD R3, R2, UR7, R3 ;  /* 0x0000000702037c24 */ /* 0x000fc8000f8e0203 */
[----:B------:R-:W-:Y:S02]  /*0140*/  IMAD R5, R4, UR7, R3 ;  /* 0x0000000704057c24 */ /* 0x000fe4000f8e0203 */
[----:B------:R-:W-:-:S06]  /*0150*/  IMAD R7, R3, UR8, R0 ;  /* 0x0000000803077c24 */ /* 0x000fcc000f8e0200 */
        /* <DEDUP_REMOVED lines=9> */
.L_x_19:
        /* <DEDUP_REMOVED lines=9> */
.L_x_44:


//--------------------- .text._Z30transpose3d_simple_kerneltmpltILi1ELi0ELi2EEvPKfPfiii --------------------------
	.section	.text._Z30transpose3d_simple_kerneltmpltILi1ELi0ELi2EEvPKfPfiii,"ax",@progbits
	.align	128
        .global         _Z30transpose3d_simple_kerneltmpltILi1ELi0ELi2EEvPKfPfiii
        .type           _Z30transpose3d_simple_kerneltmpltILi1ELi0ELi2EEvPKfPfiii,@function
        .size           _Z30transpose3d_simple_kerneltmpltILi1ELi0ELi2EEvPKfPfiii,(.L_x_45 - _Z30transpose3d_simple_kerneltmpltILi1ELi0ELi2EEvPKfPfiii)
        .other          _Z30transpose3d_simple_kerneltmpltILi1ELi0ELi2EEvPKfPfiii,@"STO_CUDA_ENTRY STV_DEFAULT"
_Z30transpose3d_simple_kerneltmpltILi1ELi0ELi2EEvPKfPfiii:
.text._Z30transpose3d_simple_kerneltmpltILi1ELi0ELi2EEvPKfPfiii:
        /* <DEDUP_REMOVED lines=17> */
[----:B------:R-:W-:Y:S02]  /*0110*/  IMAD R3, R3, UR8, R0 ;  /* 0x0000000803037c24 */ /* 0x000fe4000f8e0200 */
[----:B----4-:R-:W-:-:S04]  /*0120*/  IMAD R2, R4, UR6, R7 ;  /* 0x0000000604027c24 */ /* 0x010fc8000f8e0207 */
[--C-:B---3--:R-:W-:Y:S01]  /*0130*/  IMAD R5, R5, UR7, R2.reuse ;  /* 0x0000000705057c24 */ /* 0x108fe2000f8e0202 */
[----:B------:R-:W-:Y:S01]  /*0140*/  ISETP.GE.OR P0, PT, R2, UR7, P0 ;  /* 0x0000000702007c0c */ /* 0x000fe20008706670 */
[----:B------:R-:W-:-:S12]  /*0150*/  IMAD R7, R3, UR7, R2 ;  /* 0x0000000703077c24 */ /* 0x000fd8000f8e0202 */
        /* <DEDUP_REMOVED lines=9> */
.L_x_20:
        /* <DEDUP_REMOVED lines=9> */
.L_x_45:


//--------------------- .text._Z30transpose3d_simple_kerneltmpltILi0ELi2ELi1EEvPKfPfiii --------------------------
	.section	.text._Z30transpose3d_simple_kerneltmpltILi0ELi2ELi1EEvPKfPfiii,"ax",@progbits
	.align	128
        .global         _Z30transpose3d_simple_kerneltmpltILi0ELi2ELi1EEvPKfPfiii
        .type           _Z30transpose3d_simple_kerneltmpltILi0ELi2ELi1EEvPKfPfiii,@function
        .size           _Z30transpose3d_simple_kerneltmpltILi0ELi2ELi1EEvPKfPfiii,(.L_x_46 - _Z30transpose3d_simple_kerneltmpltILi0ELi2ELi1EEvPKfPfiii)
        .other          _Z30transpose3d_simple_kerneltmpltILi0ELi2ELi1EEvPKfPfiii,@"STO_CUDA_ENTRY STV_DEFAULT"
_Z30transpose3d_simple_kerneltmpltILi0ELi2ELi1EEvPKfPfiii:
.text._Z30transpose3d_simple_kerneltmpltILi0ELi2ELi1EEvPKfPfiii:
        /* <DEDUP_REMOVED lines=18> */
[--C-:B---3--:R-:W-:Y:S01]  /*0120*/  IMAD R0, R0, UR7, R5.reuse ;  /* 0x0000000700007c24 */ /* 0x108fe2000f8e0205 */
[----:B------:R-:W-:Y:S01]  /*0130*/  ISETP.GE.OR P0, PT, R5, UR7, P0 ;  /* 0x0000000705007c0c */ /* 0x000fe20008706670 */
        /* <DEDUP_REMOVED lines=11> */
.L_x_21:
        /* <DEDUP_REMOVED lines=9> */
.L_x_46:


//--------------------- .text._Z30transpose3d_simple_kerneltmpltILi0ELi1ELi2EEvPKfPfiii --------------------------
	.section	.text._Z30transpose3d_simple_kerneltmpltILi0ELi1ELi2EEvPKfPfiii,"ax",@progbits
	.align	128
        .global         _Z30transpose3d_simple_kerneltmpltILi0ELi1ELi2EEvPKfPfiii
        .type           _Z30transpose3d_simple_kerneltmpltILi0ELi1ELi2EEvPKfPfiii,@function
        .size           _Z30transpose3d_simple_kerneltmpltILi0ELi1ELi2EEvPKfPfiii,(.L_x_47 - _Z30transpose3d_simple_kerneltmpltILi0ELi1ELi2EEvPKfPfiii)
        .other          _Z30transpose3d_simple_kerneltmpltILi0ELi1ELi2EEvPKfPfiii,@"STO_CUDA_ENTRY STV_DEFAULT"
_Z30transpose3d_simple_kerneltmpltILi0ELi1ELi2EEvPKfPfiii:
.text._Z30transpose3d_simple_kerneltmpltILi0ELi1ELi2EEvPKfPfiii:
        /* <DEDUP_REMOVED lines=18> */
[----:B---3--:R-:W-:Y:S01]  /*0120*/  IMAD R7, R3, UR7, R2 ;  /* 0x0000000703077c24 */ /* 0x008fe2000f8e0202 */
[----:B------:R-:W-:-:S13]  /*0130*/  ISETP.GE.OR P0, PT, R2, UR7, P0 ;  /* 0x0000000702007c0c */ /* 0x000fda0008706670 */
[----:B------:R-:W-:Y:S05]  /*0140*/  @P0 EXIT ;  /* 0x000000000000094d */ /* 0x000fea0003800000 */
[----:B------:R-:W0:Y:S01]  /*0150*/  LDC.64 R2, c[0x0][0x380] ;  /* 0x0000e000ff027b82 */ /* 0x000e220000000a00 */
[----:B------:R-:W1:Y:S07]  /*0160*/  LDCU.64 UR4, c[0x0][0x358] ;  /* 0x00006b00ff0477ac */ /* 0x000e6e0008000a00 */
[----:B------:R-:W2:Y:S01]  /*0170*/  LDC.64 R4, c[0x0][0x388] ;  /* 0x0000e200ff047b82 */ /* 0x000ea20000000a00 */
[----:B0-----:R-:W-:-:S06]  /*0180*/  IMAD.WIDE R2, R7, 0x4, R2 ;  /* 0x0000000407027825 */ /* 0x001fcc00078e0202 */
[----:B-1----:R-:W3:Y:S01]  /*0190*/  LDG.E R3, desc[UR4][R2.64] ;  /* 0x0000000402037981 */ /* 0x002ee2000c1e1900 */
[----:B--2---:R-:W-:-:S05]  /*01a0*/  IMAD.WIDE R4, R7, 0x4, R4 ;  /* 0x0000000407047825 */ /* 0x004fca00078e0204 */
[----:B---3--:R-:W-:Y:S01]  /*01b0*/  STG.E desc[UR4][R4.64], R3 ;  /* 0x0000000304007986 */ /* 0x008fe2000c101904 */
[----:B------:R-:W-:Y:S05]  /*01c0*/  EXIT ;  /* 0x000000000000794d */ /* 0x000fea0003800000 */
.L_x_22:
        /* <DEDUP_REMOVED lines=11> */
.L_x_47:


//--------------------- .text._Z20copy2d_simple_kernelPKfPfii --------------------------
	.section	.text._Z20copy2d_simple_kernelPKfPfii,"ax",@progbits
	.align	128
        .global         _Z20copy2d_simple_kernelPKfPfii
        .type           _Z20copy2d_simple_kernelPKfPfii,@function
        .size           _Z20copy2d_simple_kernelPKfPfii,(.L_x_48 - _Z20copy2d_simple_kernelPKfPfii)
        .other          _Z20copy2d_simple_kernelPKfPfii,@"STO_CUDA_ENTRY STV_DEFAULT"
_Z20copy2d_simple_kernelPKfPfii:
.text._Z20copy2d_simple_kernelPKfPfii:
        /* <DEDUP_REMOVED lines=10> */
[----:B--2---:R-:W-:-:S04]  /*00a0*/  IMAD R3, R2, UR5, R5 ;  /* 0x0000000502037c24 */ /* 0x004fc8000f8e0205 */
[C---:B------:R-:W-:Y:S01]  /*00b0*/  IMAD R7, R3.reuse, UR7, R0 ;  /* 0x0000000703077c24 */ /* 0x040fe2000f8e0200 */
        /* <DEDUP_REMOVED lines=10> */
.L_x_23:
        /* <DEDUP_REMOVED lines=10> */
.L_x_48:


//--------------------- .text._Z20copy3d_simple_kernelPKfPfiii --------------------------
	.section	.text._Z20copy3d_simple_kernelPKfPfiii,"ax",@progbits
	.align	128
        .global         _Z20copy3d_simple_kernelPKfPfiii
        .type           _Z20copy3d_simple_kernelPKfPfiii,@function
        .size           _Z20copy3d_simple_kernelPKfPfiii,(.L_x_49 - _Z20copy3d_simple_kernelPKfPfiii)
        .other          _Z20copy3d_simple_kernelPKfPfiii,@"STO_CUDA_ENTRY STV_DEFAULT"
_Z20copy3d_simple_kernelPKfPfiii:
.text._Z20copy3d_simple_kernelPKfPfiii:
[----:B------:R-:W-:Y:S01]  /*0000*/  LDC R1, c[0x0][0x37c] ;  /* 0x0000df00ff017b82 */ /* 0x000fe20000000800 */
[----:B------:R-:W0:Y:S07]  /*0010*/  S2R R3, SR_TID.Y ;  /* 0x0000000000037919 */ /* 0x000e2e0000002200 */
[----:B------:R-:W1:Y:S01]  /*0020*/  LDC R0, c[0x0][0x360] ;  /* 0x0000d800ff007b82 */ /* 0x000e620000000800 */
[----:B------:R-:W2:Y:S01]  /*0030*/  LDCU.64 UR8, c[0x0][0x390] ;  /* 0x00007200ff0877ac */ /* 0x000ea20008000a00 */
[----:B------:R-:W3:Y:S01]  /*0040*/  S2R R7, SR_TID.Z ;  /* 0x0000000000077919 */ /* 0x000ee20000002300 */
[----:B------:R-:W4:Y:S01]  /*0050*/  LDCU UR7, c[0x0][0x398] ;  /* 0x00007300ff0777ac */ /* 0x000f220008000800 */
[----:B------:R-:W1:Y:S04]  /*0060*/  S2R R5, SR_TID.X ;  /* 0x0000000000057919 */ /* 0x000e680000002100 */
[----:B------:R-:W0:Y:S08]  /*0070*/  S2UR UR5, SR_CTAID.Y ;  /* 0x00000000000579c3 */ /* 0x000e300000002600 */
[----:B------:R-:W0:Y:S08]  /*0080*/  LDC R2, c[0x0][0x364] ;  /* 0x0000d900ff027b82 */ /* 0x000e300000000800 */
[----:B------:R-:W3:Y:S08]  /*0090*/  S2UR UR6, SR_CTAID.Z ;  /* 0x00000000000679c3 */ /* 0x000ef00000002700 */
[----:B------:R-:W3:Y:S08]  /*00a0*/  LDC R4, c[0x0][0x368] ;  /* 0x0000da00ff047b82 */ /* 0x000ef00000000800 */
[----:B------:R-:W1:Y:S01]  /*00b0*/  S2UR UR4, SR_CTAID.X ;  /* 0x00000000000479c3 */ /* 0x000e620000002500 */
[----:B0-----:R-:W-:-:S05]  /*00c0*/  IMAD R2, R2, UR5, R3 ;  /* 0x0000000502027c24 */ /* 0x001fca000f8e0203 */
[----:B--2---:R-:W-:Y:S01]  /*00d0*/  ISETP.GE.AND P0, PT, R2, UR9, PT ;  /* 0x0000000902007c0c */ /* 0x004fe2000bf06270 */
[----:B---3--:R-:W-:-:S05]  /*00e0*/  IMAD R3, R4, UR6, R7 ;  /* 0x0000000604037c24 */ /* 0x008fca000f8e0207 */
[C---:B------:R-:W-:Y:S01]  /*00f0*/  ISETP.GE.OR P0, PT, R3.reuse, UR8, P0 ;  /* 0x0000000803007c0c */ /* 0x040fe20008706670 */
[----:B------:R-:W-:Y:S02]  /*0100*/  IMAD R3, R3, UR9, R2 ;  /* 0x0000000903037c24 */ /* 0x000fe4000f8e0202 */
[----:B-1----:R-:W-:-:S04]  /*0110*/  IMAD R0, R0, UR4, R5 ;  /* 0x0000000400007c24 */ /* 0x002fc8000f8e0205 */
[----:B----4-:R-:W-:Y:S01]  /*0120*/  IMAD R7, R3, UR7, R0 ;  /* 0x0000000703077c24 */ /* 0x010fe2000f8e0200 */
        /* <DEDUP_REMOVED lines=10> */
.L_x_24:
        /* <DEDUP_REMOVED lines=11> */
.L_x_49:


//--------------------- .nv.shared._Z30transpose2d_shm_bank_kernel_v2PKfPfii --------------------------
	.section	.nv.shared._Z30transpose2d_shm_bank_kernel_v2PKfPfii,"aw",@nobits
	.sectionflags	@""
	.align	4
.nv.shared._Z30transpose2d_shm_bank_kernel_v2PKfPfii:
	.zero		1312


//--------------------- .nv.shared.reserved.0     --------------------------
	.section	.nv.shared.reserved.0,"aw",@nobits
	.weak		__nv_reservedSMEM_offset_0_alias
	.size		__nv_reservedSMEM_offset_0_alias, 0, 64
	.other		__nv_reservedSMEM_offset_0_alias,@"STO_CUDA_RESERVED_SHARED STV_DEFAULT"
__nv_reservedSMEM_offset_0_alias:
	.zero		0
	.zero		64


//--------------------- .nv.shared._Z30transpose2d_shm_bank_kernel_v1PKfPfii --------------------------
	.section	.nv.shared._Z30transpose2d_shm_bank_kernel_v1PKfPfii,"aw",@nobits
	.sectionflags	@""
	.align	4
.nv.shared._Z30transpose2d_shm_bank_kernel_v1PKfPfii:
	.zero		5248


//--------------------- .nv.shared._Z32transpose3d_shm_bank_kerneltmpltILi2ELi1ELi0ELi8ELi12ELi9EEvPKfPfiii --------------------------
	.section	.nv.shared._Z32transpose3d_shm_bank_kerneltmpltILi2ELi1ELi0ELi8ELi12ELi9EEvPKfPfiii,"aw",@nobits
	.sectionflags	@""
	.align	4
.nv.shared._Z32transpose3d_shm_bank_kerneltmpltILi2ELi1ELi0ELi8ELi12ELi9EEvPKfPfiii:
	.zero		4480


//--------------------- .nv.shared._Z32transpose3d_shm_bank_kerneltmpltILi2ELi0ELi1ELi8ELi8ELi9EEvPKfPfiii --------------------------
	.section	.nv.shared._Z32transpose3d_shm_bank_kerneltmpltILi2ELi0ELi1ELi8ELi8ELi9EEvPKfPfiii,"aw",@nobits
	.sectionflags	@""
	.align	4
.nv.shared._Z32transpose3d_shm_bank_kerneltmpltILi2ELi0ELi1ELi8ELi8ELi9EEvPKfPfiii:
	.zero		3328


//--------------------- .nv.shared._Z32transpose3d_shm_bank_kerneltmpltILi1ELi2ELi0ELi8ELi10ELi10EEvPKfPfiii --------------------------
	.section	.nv.shared._Z32transpose3d_shm_bank_kerneltmpltILi1ELi2ELi0ELi8ELi10ELi10EEvPKfPfiii,"aw",@nobits
	.sectionflags	@""
	.align	4
.nv.shared._Z32transpose3d_shm_bank_kerneltmpltILi1ELi2ELi0ELi8ELi10ELi10EEvPKfPfiii:
	.zero		4224


//--------------------- .nv.shared._Z32transpose3d_shm_bank_kerneltmpltILi1ELi0ELi2ELi8ELi9ELi8EEvPKfPfiii --------------------------
	.section	.nv.shared._Z32transpose3d_shm_bank_kerneltmpltILi1ELi0ELi2ELi8ELi9ELi8EEvPKfPfiii,"aw",@nobits
	.sectionflags	@""
	.align	4
.nv.shared._Z32transpose3d_shm_bank_kerneltmpltILi1ELi0ELi2ELi8ELi9ELi8EEvPKfPfiii:
	.zero		3328


//--------------------- .nv.shared._Z32transpose3d_shm_bank_kerneltmpltILi0ELi2ELi1ELi8ELi8ELi12EEvPKfPfiii --------------------------
	.section	.nv.shared._Z32transpose3d_shm_bank_kerneltmpltILi0ELi2ELi1ELi8ELi8ELi12EEvPKfPfiii,"aw",@nobits
	.sectionflags	@""
	.align	4
.nv.shared._Z32transpose3d_shm_bank_kerneltmpltILi0ELi2ELi1ELi8ELi8ELi12EEvPKfPfiii:
	.zero		4096


//--------------------- .nv.shared._Z32transpose3d_shm_bank_kerneltmpltILi0ELi1ELi2ELi8ELi8ELi8EEvPKfPfiii --------------------------
	.section	.nv.shared._Z32transpose3d_shm_bank_kerneltmpltILi0ELi1ELi2ELi8ELi8ELi8EEvPKfPfiii,"aw",@nobits
	.sectionflags	@""
	.align	4
.nv.shared._Z32transpose3d_shm_bank_kerneltmpltILi0ELi1ELi2ELi8ELi8ELi8EEvPKfPfiii:
	.zero		3072


//--------------------- .nv.shared._Z25transpose2d_shm_kernel_v2PKfPfii --------------------------
	.section	.nv.shared._Z25transpose2d_shm_kernel_v2PKfPfii,"aw",@nobits
	.sectionflags	@""
	.align	4
.nv.shared._Z25transpose2d_shm_kernel_v2PKfPfii:
	.zero		1280


//--------------------- .nv.shared._Z25transpose2d_shm_kernel_v1PKfPfii --------------------------
	.section	.nv.shared._Z25transpose2d_shm_kernel_v1PKfPfii,"aw",@nobits
	.sectionflags	@""
	.align	4
.nv.shared._Z25transpose2d_shm_kernel_v1PKfPfii:
	.zero		5120


//--------------------- .nv.shared._Z27transpose3d_shm_kerneltmpltILi2ELi1ELi0EEvPKfPfiii --------------------------
	.section	.nv.shared._Z27transpose3d_shm_kerneltmpltILi2ELi1ELi0EEvPKfPfiii,"aw",@nobits
	.sectionflags	@""
	.align	4
.nv.shared._Z27transpose3d_shm_kerneltmpltILi2ELi1ELi0EEvPKfPfiii:
	.zero		3072


//--------------------- .nv.shared._Z27transpose3d_shm_kerneltmpltILi2ELi0ELi1EEvPKfPfiii --------------------------
	.section	.nv.shared._Z27transpose3d_shm_kerneltmpltILi2ELi0ELi1EEvPKfPfiii,"aw",@nobits
	.sectionflags	@""
	.align	4
.nv.shared._Z27transpose3d_shm_kerneltmpltILi2ELi0ELi1EEvPKfPfiii:
	.zero		3072


//--------------------- .nv.shared._Z27transpose3d_shm_kerneltmpltILi1ELi2ELi0EEvPKfPfiii --------------------------
	.section	.nv.shared._Z27transpose3d_shm_kerneltmpltILi1ELi2ELi0EEvPKfPfiii,"aw",@nobits
	.sectionflags	@""
	.align	4
.nv.shared._Z27transpose3d_shm_kerneltmpltILi1ELi2ELi0EEvPKfPfiii:
	.zero		3072


//--------------------- .nv.shared._Z27transpose3d_shm_kerneltmpltILi1ELi0ELi2EEvPKfPfiii --------------------------
	.section	.nv.shared._Z27transpose3d_shm_kerneltmpltILi1ELi0ELi2EEvPKfPfiii,"aw",@nobits
	.sectionflags	@""
	.align	4
.nv.shared._Z27transpose3d_shm_kerneltmpltILi1ELi0ELi2EEvPKfPfiii:
	.zero		3072


//--------------------- .nv.shared._Z27transpose3d_shm_kerneltmpltILi0ELi2ELi1EEvPKfPfiii --------------------------
	.section	.nv.shared._Z27transpose3d_shm_kerneltmpltILi0ELi2ELi1EEvPKfPfiii,"aw",@nobits
	.sectionflags	@""
	.align	4
.nv.shared._Z27transpose3d_shm_kerneltmpltILi0ELi2ELi1EEvPKfPfiii:
	.zero		3072


//--------------------- .nv.shared._Z27transpose3d_shm_kerneltmpltILi0ELi1ELi2EEvPKfPfiii --------------------------
	.section	.nv.shared._Z27transpose3d_shm_kerneltmpltILi0ELi1ELi2EEvPKfPfiii,"aw",@nobits
	.sectionflags	@""
	.align	4
.nv.shared._Z27transpose3d_shm_kerneltmpltILi0ELi1ELi2EEvPKfPfiii:
	.zero		3072


//--------------------- .nv.constant0._Z30transpose2d_shm_bank_kernel_v2PKfPfii --------------------------
	.section	.nv.constant0._Z30transpose2d_shm_bank_kernel_v2PKfPfii,"a",@progbits
	.sectionflags	@""
	.align	4
.nv.constant0._Z30transpose2d_shm_bank_kernel_v2PKfPfii:
	.zero		920


//--------------------- .nv.constant0._Z30transpose2d_shm_bank_kernel_v1PKfPfii --------------------------
	.section	.nv.constant0._Z30transpose2d_shm_bank_kernel_v1PKfPfii,"a",@progbits
	.sectionflags	@""
	.align	4
.nv.constant0._Z30transpose2d_shm_bank_kernel_v1PKfPfii:
	.zero		920


//--------------------- .nv.constant0._Z32transpose3d_shm_bank_kerneltmpltILi2ELi1ELi0ELi8ELi12ELi9EEvPKfPfiii --------------------------
	.section	.nv.constant0._Z32transpose3d_shm_bank_kerneltmpltILi2ELi1ELi0ELi8ELi12ELi9EEvPKfPfiii,"a",@progbits
	.sectionflags	@""
	.align	4
.nv.constant0._Z32transpose3d_shm_bank_kerneltmpltILi2ELi1ELi0ELi8ELi12ELi9EEvPKfPfiii:
	.zero		924


//--------------------- .nv.constant0._Z32transpose3d_shm_bank_kerneltmpltILi2ELi0ELi1ELi8ELi8ELi9EEvPKfPfiii --------------------------
	.section	.nv.constant0._Z32transpose3d_shm_bank_kerneltmpltILi2ELi0ELi1ELi8ELi8ELi9EEvPKfPfiii,"a",@progbits
	.sectionflags	@""
	.align	4
.nv.constant0._Z32transpose3d_shm_bank_kerneltmpltILi2ELi0ELi1ELi8ELi8ELi9EEvPKfPfiii:
	.zero		924


//--------------------- .nv.constant0._Z32transpose3d_shm_bank_kerneltmpltILi1ELi2ELi0ELi8ELi10ELi10EEvPKfPfiii --------------------------
	.section	.nv.constant0._Z32transpose3d_shm_bank_kerneltmpltILi1ELi2ELi0ELi8ELi10ELi10EEvPKfPfiii,"a",@progbits
	.sectionflags	@""
	.align	4
.nv.constant0._Z32transpose3d_shm_bank_kerneltmpltILi1ELi2ELi0ELi8ELi10ELi10EEvPKfPfiii:
	.zero		924


//--------------------- .nv.constant0._Z32transpose3d_shm_bank_kerneltmpltILi1ELi0ELi2ELi8ELi9ELi8EEvPKfPfiii --------------------------
	.section	.nv.constant0._Z32transpose3d_shm_bank_kerneltmpltILi1ELi0ELi2ELi8ELi9ELi8EEvPKfPfiii,"a",@progbits
	.sectionflags	@""
	.align	4
.nv.constant0._Z32transpose3d_shm_bank_kerneltmpltILi1ELi0ELi2ELi8ELi9ELi8EEvPKfPfiii:
	.zero		924


//--------------------- .nv.constant0._Z32transpose3d_shm_bank_kerneltmpltILi0ELi2ELi1ELi8ELi8ELi12EEvPKfPfiii --------------------------
	.section	.nv.constant0._Z32transpose3d_shm_bank_kerneltmpltILi0ELi2ELi1ELi8ELi8ELi12EEvPKfPfiii,"a",@progbits
	.sectionflags	@""
	.align	4
.nv.constant0._Z32transpose3d_shm_bank_kerneltmpltILi0ELi2ELi1ELi8ELi8ELi12EEvPKfPfiii:
	.zero		924


//--------------------- .nv.constant0._Z32transpose3d_shm_bank_kerneltmpltILi0ELi1ELi2ELi8ELi8ELi8EEvPKfPfiii --------------------------
	.section	.nv.constant0._Z32transpose3d_shm_bank_kerneltmpltILi0ELi1ELi2ELi8ELi8ELi8EEvPKfPfiii,"a",@progbits
	.sectionflags	@""
	.align	4
.nv.constant0._Z32transpose3d_shm_bank_kerneltmpltILi0ELi1ELi2ELi8ELi8ELi8EEvPKfPfiii:
	.zero		924


//--------------------- .nv.constant0._Z25transpose2d_shm_kernel_v2PKfPfii --------------------------
	.section	.nv.constant0._Z25transpose2d_shm_kernel_v2PKfPfii,"a",@progbits
	.sectionflags	@""
	.align	4
.nv.constant0._Z25transpose2d_shm_kernel_v2PKfPfii:
	.zero		920


//--------------------- .nv.constant0._Z25transpose2d_shm_kernel_v1PKfPfii --------------------------
	.section	.nv.constant0._Z25transpose2d_shm_kernel_v1PKfPfii,"a",@progbits
	.sectionflags	@""
	.align	4
.nv.constant0._Z25transpose2d_shm_kernel_v1PKfPfii:
	.zero		920


//--------------------- .nv.constant0._Z27transpose3d_shm_kerneltmpltILi2ELi1ELi0EEvPKfPfiii --------------------------
	.section	.nv.constant0._Z27transpose3d_shm_kerneltmpltILi2ELi1ELi0EEvPKfPfiii,"a",@progbits
	.sectionflags	@""
	.align	4
.nv.constant0._Z27transpose3d_shm_kerneltmpltILi2ELi1ELi0EEvPKfPfiii:
	.zero		924


//--------------------- .nv.constant0._Z27transpose3d_shm_kerneltmpltILi2ELi0ELi1EEvPKfPfiii --------------------------
	.section	.nv.constant0._Z27transpose3d_shm_kerneltmpltILi2ELi0ELi1EEvPKfPfiii,"a",@progbits
	.sectionflags	@""
	.align	4
.nv.constant0._Z27transpose3d_shm_kerneltmpltILi2ELi0ELi1EEvPKfPfiii:
	.zero		924


//--------------------- .nv.constant0._Z27transpose3d_shm_kerneltmpltILi1ELi2ELi0EEvPKfPfiii --------------------------
	.section	.nv.constant0._Z27transpose3d_shm_kerneltmpltILi1ELi2ELi0EEvPKfPfiii,"a",@progbits
	.sectionflags	@""
	.align	4
.nv.constant0._Z27transpose3d_shm_kerneltmpltILi1ELi2ELi0EEvPKfPfiii:
	.zero		924


//--------------------- .nv.constant0._Z27transpose3d_shm_kerneltmpltILi1ELi0ELi2EEvPKfPfiii --------------------------
	.section	.nv.constant0._Z27transpose3d_shm_kerneltmpltILi1ELi0ELi2EEvPKfPfiii,"a",@progbits
	.sectionflags	@""
	.align	4
.nv.constant0._Z27transpose3d_shm_kerneltmpltILi1ELi0ELi2EEvPKfPfiii:
	.zero		924


//--------------------- .nv.constant0._Z27transpose3d_shm_kerneltmpltILi0ELi2ELi1EEvPKfPfiii --------------------------
	.section	.nv.constant0._Z27transpose3d_shm_kerneltmpltILi0ELi2ELi1EEvPKfPfiii,"a",@progbits
	.sectionflags	@""
	.align	4
.nv.constant0._Z27transpose3d_shm_kerneltmpltILi0ELi2ELi1EEvPKfPfiii:
	.zero		924


//--------------------- .nv.constant0._Z27transpose3d_shm_kerneltmpltILi0ELi1ELi2EEvPKfPfiii --------------------------
	.section	.nv.constant0._Z27transpose3d_shm_kerneltmpltILi0ELi1ELi2EEvPKfPfiii,"a",@progbits
	.sectionflags	@""
	.align	4
.nv.constant0._Z27transpose3d_shm_kerneltmpltILi0ELi1ELi2EEvPKfPfiii:
	.zero		924


//--------------------- .nv.constant0._Z25transpose2d_simple_kernelPKfPfii --------------------------
	.section	.nv.constant0._Z25transpose2d_simple_kernelPKfPfii,"a",@progbits
	.sectionflags	@""
	.align	4
.nv.constant0._Z25transpose2d_simple_kernelPKfPfii:
	.zero		920


//--------------------- .nv.constant0._Z30transpose3d_simple_kerneltmpltILi2ELi1ELi0EEvPKfPfiii --------------------------
	.section	.nv.constant0._Z30transpose3d_simple_kerneltmpltILi2ELi1ELi0EEvPKfPfiii,"a",@progbits
	.sectionflags	@""
	.align	4
.nv.constant0._Z30transpose3d_simple_kerneltmpltILi2ELi1ELi0EEvPKfPfiii:
	.zero		924


//--------------------- .nv.constant0._Z30transpose3d_simple_kerneltmpltILi2ELi0ELi1EEvPKfPfiii --------------------------
	.section	.nv.constant0._Z30transpose3d_simple_kerneltmpltILi2ELi0ELi1EEvPKfPfiii,"a",@progbits
	.sectionflags	@""
	.align	4
.nv.constant0._Z30transpose3d_simple_kerneltmpltILi2ELi0ELi1EEvPKfPfiii:
	.zero		924


//--------------------- .nv.constant0._Z30transpose3d_simple_kerneltmpltILi1ELi2ELi0EEvPKfPfiii --------------------------
	.section	.nv.constant0._Z30transpose3d_simple_kerneltmpltILi1ELi2ELi0EEvPKfPfiii,"a",@progbits
	.sectionflags	@""
	.align	4
.nv.constant0._Z30transpose3d_simple_kerneltmpltILi1ELi2ELi0EEvPKfPfiii:
	.zero		924


//--------------------- .nv.constant0._Z30transpose3d_simple_kerneltmpltILi1ELi0ELi2EEvPKfPfiii --------------------------
	.section	.nv.constant0._Z30transpose3d_simple_kerneltmpltILi1ELi0ELi2EEvPKfPfiii,"a",@progbits
	.sectionflags	@""
	.align	4
.nv.constant0._Z30transpose3d_simple_kerneltmpltILi1ELi0ELi2EEvPKfPfiii:
	.zero		924


//--------------------- .nv.constant0._Z30transpose3d_simple_kerneltmpltILi0ELi2ELi1EEvPKfPfiii --------------------------
	.section	.nv.constant0._Z30transpose3d_simple_kerneltmpltILi0ELi2ELi1EEvPKfPfiii,"a",@progbits
	.sectionflags	@""
	.align	4
.nv.constant0._Z30transpose3d_simple_kerneltmpltILi0ELi2ELi1EEvPKfPfiii:
	.zero		924


//--------------------- .nv.constant0._Z30transpose3d_simple_kerneltmpltILi0ELi1ELi2EEvPKfPfiii --------------------------
	.section	.nv.constant0._Z30transpose3d_simple_kerneltmpltILi0ELi1ELi2EEvPKfPfiii,"a",@progbits
	.sectionflags	@""
	.align	4
.nv.constant0._Z30transpose3d_simple_kerneltmpltILi0ELi1ELi2EEvPKfPfiii:
	.zero		924


//--------------------- .nv.constant0._Z20copy2d_simple_kernelPKfPfii --------------------------
	.section	.nv.constant0._Z20copy2d_simple_kernelPKfPfii,"a",@progbits
	.sectionflags	@""
	.align	4
.nv.constant0._Z20copy2d_simple_kernelPKfPfii:
	.zero		920


//--------------------- .nv.constant0._Z20copy3d_simple_kernelPKfPfiii --------------------------
	.section	.nv.constant0._Z20copy3d_simple_kernelPKfPfiii,"a",@progbits
	.sectionflags	@""
	.align	4
.nv.constant0._Z20copy3d_simple_kernelPKfPfiii:
	.zero		924


//--------------------- SYMBOLS --------------------------

	.type		.nv.reservedSmem.offset0,@object
	.size		.nv.reservedSmem.offset0,0x4
	.type		.nv.reservedSmem.cap,@object
	.size		.nv.reservedSmem.cap,0x4
